	.target	sm_90a

	.elftype	@"ET_EXEC"


//--------------------- .note.nv.tkinfo           --------------------------
	.section	.note.nv.tkinfo,"",@"SHT_NOTE"
	.sectionflags	@"SHF_NOTE_NV_TKINFO"
	.tkinfo
        /*0018*/ 	.word	0x00000002
        /*0030*/ 	.string	""
        /*0030*/ 	.string	"ptxas"
        /*0030*/ 	.string	"Cuda compilation tools, release 13.0, V13.0.88"
        /*0030*/ 	.string	"Build cuda_13.0.r13.0/compiler.36424714_0"
        /*0030*/ 	.string	"-arch sm_90a -m 64 "



//--------------------- .note.nv.cuinfo           --------------------------
	.section	.note.nv.cuinfo,"",@"SHT_NOTE"
	.sectionflags	@"SHF_NOTE_NV_CUINFO"
        /*0018*/ 	.short	0x0002
        /*001a*/ 	.short	0x005a
        /*001c*/ 	.short	0x0082
	.zero		2


//--------------------- .nv.info                  --------------------------
	.section	.nv.info,"",@"SHT_CUDA_INFO"
	.align	4


	//----- nvinfo : EIATTR_REGCOUNT
	.align		4
        /*0000*/ 	.byte	0x04, 0x2f
        /*0002*/ 	.short	(.L_12 - .L_11)
	.align		4
.L_11:
        /*0004*/ 	.word	index@(_ZN7cutlass13device_kernelINS_4gemm6kernel13GemmUniversalIN4cute5tupleIJiiiiEEENS1_10collective13CollectiveMmaINS1_37MainloopSm90TmaGmmaWarpSpecializedFP8ILi37ENS5_IJNS4_1CILi1EEESB_SB_EEENS1_35KernelTmaWarpSpecializedCooperativeEEENS5_IJNSA_ILi128EEENSA_ILi64EEENSA_ILi32EEEEEENS_12float_e4m3_tENS5_IJlSB_lEEESJ_SK_NS4_8TiledMMAINS4_8MMA_AtomIJNS4_4SM904GMMA30MMA_64x64x32_F32E4M3E4M3_SS_TNILNSO_7ScaleInE1ELSQ_1EEEEEENS4_6LayoutINS5_IJNSA_ILi2EEESB_SB_EEENS5_IJSB_NSA_ILi0EEESW_EEEEENS5_IJNS4_10UnderscoreESZ_SZ_EEEEENS4_13SM90_TMA_LOADENS4_14ComposedLayoutINS4_7SwizzleILi1ELi4ELi3EEENS4_18smem_ptr_flag_bitsILi8EEENST_INS5_IJNSA_ILi8EEESH_EEENS5_IJSH_SB_EEEEEEEvNS4_8identityES12_S1C_vS1D_EENS_8epilogue10collective6detail29Sm90TmaWarpSpecializedAdapterINS1G_15DefaultEpilogueISJ_SK_SK_NS1F_6thread17LinearCombinationISJ_Li1EffLNS1K_9ScaleType4KindE0ELNS_15FloatRoundStyleE2ESJ_EENS1_15EpilogueDefaultEEEEEvvEEEEvNT_6ParamsE)
        /*0008*/ 	.word	0x000000a8


	//----- nvinfo : EIATTR_FRAME_SIZE
	.align		4
.L_12:
        /*000c*/ 	.byte	0x04, 0x11
        /*000e*/ 	.short	(.L_14 - .L_13)
	.align		4
.L_13:
        /*0010*/ 	.word	index@(_ZN7cutlass13device_kernelINS_4gemm6kernel13GemmUniversalIN4cute5tupleIJiiiiEEENS1_10collective13CollectiveMmaINS1_37MainloopSm90TmaGmmaWarpSpecializedFP8ILi37ENS5_IJNS4_1CILi1EEESB_SB_EEENS1_35KernelTmaWarpSpecializedCooperativeEEENS5_IJNSA_ILi128EEENSA_ILi64EEENSA_ILi32EEEEEENS_12float_e4m3_tENS5_IJlSB_lEEESJ_SK_NS4_8TiledMMAINS4_8MMA_AtomIJNS4_4SM904GMMA30MMA_64x64x32_F32E4M3E4M3_SS_TNILNSO_7ScaleInE1ELSQ_1EEEEEENS4_6LayoutINS5_IJNSA_ILi2EEESB_SB_EEENS5_IJSB_NSA_ILi0EEESW_EEEEENS5_IJNS4_10UnderscoreESZ_SZ_EEEEENS4_13SM90_TMA_LOADENS4_14ComposedLayoutINS4_7SwizzleILi1ELi4ELi3EEENS4_18smem_ptr_flag_bitsILi8EEENST_INS5_IJNSA_ILi8EEESH_EEENS5_IJSH_SB_EEEEEEEvNS4_8identityES12_S1C_vS1D_EENS_8epilogue10collective6detail29Sm90TmaWarpSpecializedAdapterINS1G_15DefaultEpilogueISJ_SK_SK_NS1F_6thread17LinearCombinationISJ_Li1EffLNS1K_9ScaleType4KindE0ELNS_15FloatRoundStyleE2ESJ_EENS1_15EpilogueDefaultEEEEEvvEEEEvNT_6ParamsE)
        /*0014*/ 	.word	0x00000000


	//----- nvinfo : EIATTR_MIN_STACK_SIZE
	.align		4
.L_14:
        /*0018*/ 	.byte	0x04, 0x12
        /*001a*/ 	.short	(.L_16 - .L_15)
	.align		4
.L_15:
        /*001c*/ 	.word	index@(_ZN7cutlass13device_kernelINS_4gemm6kernel13GemmUniversalIN4cute5tupleIJiiiiEEENS1_10collective13CollectiveMmaINS1_37MainloopSm90TmaGmmaWarpSpecializedFP8ILi37ENS5_IJNS4_1CILi1EEESB_SB_EEENS1_35KernelTmaWarpSpecializedCooperativeEEENS5_IJNSA_ILi128EEENSA_ILi64EEENSA_ILi32EEEEEENS_12float_e4m3_tENS5_IJlSB_lEEESJ_SK_NS4_8TiledMMAINS4_8MMA_AtomIJNS4_4SM904GMMA30MMA_64x64x32_F32E4M3E4M3_SS_TNILNSO_7ScaleInE1ELSQ_1EEEEEENS4_6LayoutINS5_IJNSA_ILi2EEESB_SB_EEENS5_IJSB_NSA_ILi0EEESW_EEEEENS5_IJNS4_10UnderscoreESZ_SZ_EEEEENS4_13SM90_TMA_LOADENS4_14ComposedLayoutINS4_7SwizzleILi1ELi4ELi3EEENS4_18smem_ptr_flag_bitsILi8EEENST_INS5_IJNSA_ILi8EEESH_EEENS5_IJSH_SB_EEEEEEEvNS4_8identityES12_S1C_vS1D_EENS_8epilogue10collective6detail29Sm90TmaWarpSpecializedAdapterINS1G_15DefaultEpilogueISJ_SK_SK_NS1F_6thread17LinearCombinationISJ_Li1EffLNS1K_9ScaleType4KindE0ELNS_15FloatRoundStyleE2ESJ_EENS1_15EpilogueDefaultEEEEEvvEEEEvNT_6ParamsE)
        /*0020*/ 	.word	0x00000000
.L_16:


//--------------------- .nv.compat                --------------------------
	.section	.nv.compat,"",@"SHT_CUDA_COMPAT_INFO"
	.align	4
        /*0000*/ 	.byte	0x02, 0x09, 0x01, 0x00, 0x02, 0x02, 0x04, 0x00, 0x02, 0x05, 0x05, 0x00, 0x03, 0x07, 0x01, 0x01
        /*0010*/ 	.byte	0x02, 0x03, 0x01, 0x00, 0x02, 0x06, 0x01, 0x00, 0x04, 0x0b, 0x08, 0x00, 0x00, 0x00, 0x00, 0x00
        /*0020*/ 	.byte	0x00, 0x00, 0x00, 0x00


//--------------------- .nv.info._ZN7cutlass13device_kernelINS_4gemm6kernel13GemmUniversalIN4cute5tupleIJiiiiEEENS1_10collective13CollectiveMmaINS1_37MainloopSm90TmaGmmaWarpSpecializedFP8ILi37ENS5_IJNS4_1CILi1EEESB_SB_EEENS1_35KernelTmaWarpSpecializedCooperativeEEENS5_IJNSA_ILi128EEENSA_ILi64EEENSA_ILi32EEEEEENS_12float_e4m3_tENS5_IJlSB_lEEESJ_SK_NS4_8TiledMMAINS4_8MMA_AtomIJNS4_4SM904GMMA30MMA_64x64x32_F32E4M3E4M3_SS_TNILNSO_7ScaleInE1ELSQ_1EEEEEENS4_6LayoutINS5_IJNSA_ILi2EEESB_SB_EEENS5_IJSB_NSA_ILi0EEESW_EEEEENS5_IJNS4_10UnderscoreESZ_SZ_EEEEENS4_13SM90_TMA_LOADENS4_14ComposedLayoutINS4_7SwizzleILi1ELi4ELi3EEENS4_18smem_ptr_flag_bitsILi8EEENST_INS5_IJNSA_ILi8EEESH_EEENS5_IJSH_SB_EEEEEEEvNS4_8identityES12_S1C_vS1D_EENS_8epilogue10collective6detail29Sm90TmaWarpSpecializedAdapterINS1G_15DefaultEpilogueISJ_SK_SK_NS1F_6thread17LinearCombinationISJ_Li1EffLNS1K_9ScaleType4KindE0ELNS_15FloatRoundStyleE2ESJ_EENS1_15EpilogueDefaultEEEEEvvEEEEvNT_6ParamsE --------------------------
	.section	.nv.info._ZN7cutlass13device_kernelINS_4gemm6kernel13GemmUniversalIN4cute5tupleIJiiiiEEENS1_10collective13CollectiveMmaINS1_37MainloopSm90TmaGmmaWarpSpecializedFP8ILi37ENS5_IJNS4_1CILi1EEESB_SB_EEENS1_35KernelTmaWarpSpecializedCooperativeEEENS5_IJNSA_ILi128EEENSA_ILi64EEENSA_ILi32EEEEEENS_12float_e4m3_tENS5_IJlSB_lEEESJ_SK_NS4_8TiledMMAINS4_8MMA_AtomIJNS4_4SM904GMMA30MMA_64x64x32_F32E4M3E4M3_SS_TNILNSO_7ScaleInE1ELSQ_1EEEEEENS4_6LayoutINS5_IJNSA_ILi2EEESB_SB_EEENS5_IJSB_NSA_ILi0EEESW_EEEEENS5_IJNS4_10UnderscoreESZ_SZ_EEEEENS4_13SM90_TMA_LOADENS4_14ComposedLayoutINS4_7SwizzleILi1ELi4ELi3EEENS4_18smem_ptr_flag_bitsILi8EEENST_INS5_IJNSA_ILi8EEESH_EEENS5_IJSH_SB_EEEEEEEvNS4_8identityES12_S1C_vS1D_EENS_8epilogue10collective6detail29Sm90TmaWarpSpecializedAdapterINS1G_15DefaultEpilogueISJ_SK_SK_NS1F_6thread17LinearCombinationISJ_Li1EffLNS1K_9ScaleType4KindE0ELNS_15FloatRoundStyleE2ESJ_EENS1_15EpilogueDefaultEEEEEvvEEEEvNT_6ParamsE,"",@"SHT_CUDA_INFO"
	.sectionflags	@""
	.align	4


	//----- nvinfo : EIATTR_CUDA_API_VERSION
	.align		4
        /*0000*/ 	.byte	0x04, 0x37
        /*0002*/ 	.short	(.L_18 - .L_17)
.L_17:
        /*0004*/ 	.word	0x00000082


	//----- nvinfo : EIATTR_KPARAM_INFO
	.align		4
.L_18:
        /*0008*/ 	.byte	0x04, 0x17
        /*000a*/ 	.short	(.L_20 - .L_19)
.L_19:
        /*000c*/ 	.word	0x00000000
        /*0010*/ 	.short	0x0000
        /*0012*/ 	.short	0x0070
        /*0014*/ 	.byte	0x00, 0xf0, 0x01, 0x10


	//----- nvinfo : EIATTR_SPARSE_MMA_MASK
	.align		4
.L_20:
        /*0018*/ 	.byte	0x03, 0x50
        /*001a*/ 	.short	0x0000


	//----- nvinfo : EIATTR_MAXREG_COUNT
	.align		4
        /*001c*/ 	.byte	0x03, 0x1b
        /*001e*/ 	.short	0x00a8


	//----- nvinfo : EIATTR_NUM_BARRIERS
	.align		4
        /*0020*/ 	.byte	0x02, 0x4c
        /*0022*/ 	.byte	0x01
	.zero		1


	//----- nvinfo : EIATTR_MERCURY_ISA_VERSION
	.align		4
        /*0024*/ 	.byte	0x03, 0x5f
        /*0026*/ 	.short	0x0101


	//----- nvinfo : EIATTR_INT_WARP_WIDE_INSTR_OFFSETS
	.align		4
        /*0028*/ 	.byte	0x04, 0x31
        /*002a*/ 	.short	(.L_22 - .L_21)


	//   ....[0]....
.L_21:
        /*002c*/ 	.word	0x000007f0


	//   ....[1]....
        /*0030*/ 	.word	0x00000800


	//   ....[2]....
        /*0034*/ 	.word	0x00000910


	//----- nvinfo : EIATTR_COOP_GROUP_MASK_REGIDS
	.align		4
.L_22:
        /*0038*/ 	.byte	0x04, 0x29
        /*003a*/ 	.short	(.L_24 - .L_23)


	//   ....[0]....
.L_23:
        /*003c*/ 	.word	0xffffffff


	//   ....[1]....
        /*0040*/ 	.word	0xffffffff


	//   ....[2]....
        /*0044*/ 	.word	0xffffffff


	//   ....[3]....
        /*0048*/ 	.word	0xffffffff


	//   ....[4]....
        /*004c*/ 	.word	0xffffffff


	//----- nvinfo : EIATTR_COOP_GROUP_INSTR_OFFSETS
	.align		4
.L_24:
        /*0050*/ 	.byte	0x04, 0x28
        /*0052*/ 	.short	(.L_26 - .L_25)


	//   ....[0]....
.L_25:
        /*0054*/ 	.word	0x00000060


	//   ....[1]....
        /*0058*/ 	.word	0x00000070


	//   ....[2]....
        /*005c*/ 	.word	0x00000130


	//   ....[3]....
        /*0060*/ 	.word	0x00000710


	//   ....[4]....
        /*0064*/ 	.word	0x00001430


	//----- nvinfo : EIATTR_REG_RECONFIG
	.align		4
.L_26:
        /*0068*/ 	.byte	0x01, 0x54
	.zero		2


	//----- nvinfo : EIATTR_MBARRIER_INSTR_OFFSETS
	.align		4
        /*006c*/ 	.byte	0x04, 0x39
        /*006e*/ 	.short	(.L_28 - .L_27)


	//   ....[0]....
.L_27:
        /*0070*/ 	.word	0x00000250
        /*0074*/ 	.word	0x000000ff
        /*0078*/ 	.word	0x00000000
        /*007c*/ 	.short	0x0100
        /*007e*/ 	.byte	0x08
	.zero		1


	//   ....[1]....
        /*0080*/ 	.word	0x00000260
        /*0084*/ 	.word	0x000000ff
        /*0088*/ 	.word	0x00000128
        /*008c*/ 	.short	0x0100
        /*008e*/ 	.byte	0x08
	.zero		1


	//   ....[2]....
        /*0090*/ 	.word	0x00000270
        /*0094*/ 	.word	0x000000ff
        /*0098*/ 	.word	0x00000008
        /*009c*/ 	.short	0x0100
        /*009e*/ 	.byte	0x08
	.zero		1


	//   ....[3]....
        /*00a0*/ 	.word	0x00000280
        /*00a4*/ 	.word	0x000000ff
        /*00a8*/ 	.word	0x00000130
        /*00ac*/ 	.short	0x0100
        /*00ae*/ 	.byte	0x08
	.zero		1


	//   ....[4]....
        /*00b0*/ 	.word	0x00000290
        /*00b4*/ 	.word	0x000000ff
        /*00b8*/ 	.word	0x00000010
        /*00bc*/ 	.short	0x0100
        /*00be*/ 	.byte	0x08
	.zero		1


	//   ....[5]....
        /*00c0*/ 	.word	0x000002a0
        /*00c4*/ 	.word	0x000000ff
        /*00c8*/ 	.word	0x00000138
        /*00cc*/ 	.short	0x0100
        /*00ce*/ 	.byte	0x08
	.zero		1


	//   ....[6]....
        /*00d0*/ 	.word	0x000002b0
        /*00d4*/ 	.word	0x000000ff
        /*00d8*/ 	.word	0x00000018
        /*00dc*/ 	.short	0x0100
        /*00de*/ 	.byte	0x08
	.zero		1


	//   ....[7]....
        /*00e0*/ 	.word	0x000002c0
        /*00e4*/ 	.word	0x000000ff
        /*00e8*/ 	.word	0x00000140
        /*00ec*/ 	.short	0x0100
        /*00ee*/ 	.byte	0x08
	.zero		1


	//   ....[8]....
        /*00f0*/ 	.word	0x000002d0
        /*00f4*/ 	.word	0x000000ff
        /*00f8*/ 	.word	0x00000020
        /*00fc*/ 	.short	0x0100
        /*00fe*/ 	.byte	0x08
	.zero		1


	//   ....[9]....
        /*0100*/ 	.word	0x000002e0
        /*0104*/ 	.word	0x000000ff
        /*0108*/ 	.word	0x00000148
        /*010c*/ 	.short	0x0100
        /*010e*/ 	.byte	0x08
	.zero		1


	//   ....[10]....
        /*0110*/ 	.word	0x000002f0
        /*0114*/ 	.word	0x000000ff
        /*0118*/ 	.word	0x00000028
        /*011c*/ 	.short	0x0100
        /*011e*/ 	.byte	0x08
	.zero		1


	//   ....[11]....
        /*0120*/ 	.word	0x00000300
        /*0124*/ 	.word	0x000000ff
        /*0128*/ 	.word	0x00000150
        /*012c*/ 	.short	0x0100
        /*012e*/ 	.byte	0x08
	.zero		1


	//   ....[12]....
        /*0130*/ 	.word	0x00000310
        /*0134*/ 	.word	0x000000ff
        /*0138*/ 	.word	0x00000030
        /*013c*/ 	.short	0x0100
        /*013e*/ 	.byte	0x08
	.zero		1


	//   ....[13]....
        /*0140*/ 	.word	0x00000320
        /*0144*/ 	.word	0x000000ff
        /*0148*/ 	.word	0x00000158
        /*014c*/ 	.short	0x0100
        /*014e*/ 	.byte	0x08
	.zero		1


	//   ....[14]....
        /*0150*/ 	.word	0x00000330
        /*0154*/ 	.word	0x000000ff
        /*0158*/ 	.word	0x00000038
        /*015c*/ 	.short	0x0100
        /*015e*/ 	.byte	0x08
	.zero		1


	//   ....[15]....
        /*0160*/ 	.word	0x00000340
        /*0164*/ 	.word	0x000000ff
        /*0168*/ 	.word	0x00000160
        /*016c*/ 	.short	0x0100
        /*016e*/ 	.byte	0x08
	.zero		1


	//   ....[16]....
        /*0170*/ 	.word	0x00000350
        /*0174*/ 	.word	0x000000ff
        /*0178*/ 	.word	0x00000040
        /*017c*/ 	.short	0x0100
        /*017e*/ 	.byte	0x08
	.zero		1


	//   ....[17]....
        /*0180*/ 	.word	0x00000360
        /*0184*/ 	.word	0x000000ff
        /*0188*/ 	.word	0x00000168
        /*018c*/ 	.short	0x0100
        /*018e*/ 	.byte	0x08
	.zero		1


	//   ....[18]....
        /*0190*/ 	.word	0x00000370
        /*0194*/ 	.word	0x000000ff
        /*0198*/ 	.word	0x00000048
        /*019c*/ 	.short	0x0100
        /*019e*/ 	.byte	0x08
	.zero		1


	//   ....[19]....
        /*01a0*/ 	.word	0x00000380
        /*01a4*/ 	.word	0x000000ff
        /*01a8*/ 	.word	0x00000170
        /*01ac*/ 	.short	0x0100
        /*01ae*/ 	.byte	0x08
	.zero		1


	//   ....[20]....
        /*01b0*/ 	.word	0x00000390
        /*01b4*/ 	.word	0x000000ff
        /*01b8*/ 	.word	0x00000050
        /*01bc*/ 	.short	0x0100
        /*01be*/ 	.byte	0x08
	.zero		1


	//   ....[21]....
        /*01c0*/ 	.word	0x000003a0
        /*01c4*/ 	.word	0x000000ff
        /*01c8*/ 	.word	0x00000178
        /*01cc*/ 	.short	0x0100
        /*01ce*/ 	.byte	0x08
	.zero		1


	//   ....[22]....
        /*01d0*/ 	.word	0x000003b0
        /*01d4*/ 	.word	0x000000ff
        /*01d8*/ 	.word	0x00000058
        /*01dc*/ 	.short	0x0100
        /*01de*/ 	.byte	0x08
	.zero		1


	//   ....[23]....
        /*01e0*/ 	.word	0x000003c0
        /*01e4*/ 	.word	0x000000ff
        /*01e8*/ 	.word	0x00000180
        /*01ec*/ 	.short	0x0100
        /*01ee*/ 	.byte	0x08
	.zero		1


	//   ....[24]....
        /*01f0*/ 	.word	0x000003d0
        /*01f4*/ 	.word	0x000000ff
        /*01f8*/ 	.word	0x00000060
        /*01fc*/ 	.short	0x0100
        /*01fe*/ 	.byte	0x08
	.zero		1


	//   ....[25]....
        /*0200*/ 	.word	0x000003e0
        /*0204*/ 	.word	0x000000ff
        /*0208*/ 	.word	0x00000188
        /*020c*/ 	.short	0x0100
        /*020e*/ 	.byte	0x08
	.zero		1


	//   ....[26]....
        /*0210*/ 	.word	0x000003f0
        /*0214*/ 	.word	0x000000ff
        /*0218*/ 	.word	0x00000068
        /*021c*/ 	.short	0x0100
        /*021e*/ 	.byte	0x08
	.zero		1


	//   ....[27]....
        /*0220*/ 	.word	0x00000400
        /*0224*/ 	.word	0x000000ff
        /*0228*/ 	.word	0x00000190
        /*022c*/ 	.short	0x0100
        /*022e*/ 	.byte	0x08
	.zero		1


	//   ....[28]....
        /*0230*/ 	.word	0x00000410
        /*0234*/ 	.word	0x000000ff
        /*0238*/ 	.word	0x00000070
        /*023c*/ 	.short	0x0100
        /*023e*/ 	.byte	0x08
	.zero		1


	//   ....[29]....
        /*0240*/ 	.word	0x00000420
        /*0244*/ 	.word	0x000000ff
        /*0248*/ 	.word	0x00000198
        /*024c*/ 	.short	0x0100
        /*024e*/ 	.byte	0x08
	.zero		1


	//   ....[30]....
        /*0250*/ 	.word	0x00000430
        /*0254*/ 	.word	0x000000ff
        /*0258*/ 	.word	0x00000078
        /*025c*/ 	.short	0x0100
        /*025e*/ 	.byte	0x08
	.zero		1


	//   ....[31]....
        /*0260*/ 	.word	0x00000440
        /*0264*/ 	.word	0x000000ff
        /*0268*/ 	.word	0x000001a0
        /*026c*/ 	.short	0x0100
        /*026e*/ 	.byte	0x08
	.zero		1


	//   ....[32]....
        /*0270*/ 	.word	0x00000450
        /*0274*/ 	.word	0x000000ff
        /*0278*/ 	.word	0x00000080
        /*027c*/ 	.short	0x0100
        /*027e*/ 	.byte	0x08
	.zero		1


	//   ....[33]....
        /*0280*/ 	.word	0x00000460
        /*0284*/ 	.word	0x000000ff
        /*0288*/ 	.word	0x000001a8
        /*028c*/ 	.short	0x0100
        /*028e*/ 	.byte	0x08
	.zero		1


	//   ....[34]....
        /*0290*/ 	.word	0x00000470
        /*0294*/ 	.word	0x000000ff
        /*0298*/ 	.word	0x00000088
        /*029c*/ 	.short	0x0100
        /*029e*/ 	.byte	0x08
	.zero		1


	//   ....[35]....
        /*02a0*/ 	.word	0x00000480
        /*02a4*/ 	.word	0x000000ff
        /*02a8*/ 	.word	0x000001b0
        /*02ac*/ 	.short	0x0100
        /*02ae*/ 	.byte	0x08
	.zero		1


	//   ....[36]....
        /*02b0*/ 	.word	0x00000490
        /*02b4*/ 	.word	0x000000ff
        /*02b8*/ 	.word	0x00000090
        /*02bc*/ 	.short	0x0100
        /*02be*/ 	.byte	0x08
	.zero		1


	//   ....[37]....
        /*02c0*/ 	.word	0x000004a0
        /*02c4*/ 	.word	0x000000ff
        /*02c8*/ 	.word	0x000001b8
        /*02cc*/ 	.short	0x0100
        /*02ce*/ 	.byte	0x08
	.zero		1


	//   ....[38]....
        /*02d0*/ 	.word	0x000004b0
        /*02d4*/ 	.word	0x000000ff
        /*02d8*/ 	.word	0x00000098
        /*02dc*/ 	.short	0x0100
        /*02de*/ 	.byte	0x08
	.zero		1


	//   ....[39]....
        /*02e0*/ 	.word	0x000004c0
        /*02e4*/ 	.word	0x000000ff
        /*02e8*/ 	.word	0x000001c0
        /*02ec*/ 	.short	0x0100
        /*02ee*/ 	.byte	0x08
	.zero		1


	//   ....[40]....
        /*02f0*/ 	.word	0x000004d0
        /*02f4*/ 	.word	0x000000ff
        /*02f8*/ 	.word	0x000000a0
        /*02fc*/ 	.short	0x0100
        /*02fe*/ 	.byte	0x08
	.zero		1


	//   ....[41]....
        /*0300*/ 	.word	0x000004e0
        /*0304*/ 	.word	0x000000ff
        /*0308*/ 	.word	0x000001c8
        /*030c*/ 	.short	0x0100
        /*030e*/ 	.byte	0x08
	.zero		1


	//   ....[42]....
        /*0310*/ 	.word	0x000004f0
        /*0314*/ 	.word	0x000000ff
        /*0318*/ 	.word	0x000000a8
        /*031c*/ 	.short	0x0100
        /*031e*/ 	.byte	0x08
	.zero		1


	//   ....[43]....
        /*0320*/ 	.word	0x00000500
        /*0324*/ 	.word	0x000000ff
        /*0328*/ 	.word	0x000001d0
        /*032c*/ 	.short	0x0100
        /*032e*/ 	.byte	0x08
	.zero		1


	//   ....[44]....
        /*0330*/ 	.word	0x00000510
        /*0334*/ 	.word	0x000000ff
        /*0338*/ 	.word	0x000000b0
        /*033c*/ 	.short	0x0100
        /*033e*/ 	.byte	0x08
	.zero		1


	//   ....[45]....
        /*0340*/ 	.word	0x00000520
        /*0344*/ 	.word	0x000000ff
        /*0348*/ 	.word	0x000001d8
        /*034c*/ 	.short	0x0100
        /*034e*/ 	.byte	0x08
	.zero		1


	//   ....[46]....
        /*0350*/ 	.word	0x00000530
        /*0354*/ 	.word	0x000000ff
        /*0358*/ 	.word	0x000000b8
        /*035c*/ 	.short	0x0100
        /*035e*/ 	.byte	0x08
	.zero		1


	//   ....[47]....
        /*0360*/ 	.word	0x00000540
        /*0364*/ 	.word	0x000000ff
        /*0368*/ 	.word	0x000001e0
        /*036c*/ 	.short	0x0100
        /*036e*/ 	.byte	0x08
	.zero		1


	//   ....[48]....
        /*0370*/ 	.word	0x00000550
        /*0374*/ 	.word	0x000000ff
        /*0378*/ 	.word	0x000000c0
        /*037c*/ 	.short	0x0100
        /*037e*/ 	.byte	0x08
	.zero		1


	//   ....[49]....
        /*0380*/ 	.word	0x00000560
        /*0384*/ 	.word	0x000000ff
        /*0388*/ 	.word	0x000001e8
        /*038c*/ 	.short	0x0100
        /*038e*/ 	.byte	0x08
	.zero		1


	//   ....[50]....
        /*0390*/ 	.word	0x00000570
        /*0394*/ 	.word	0x000000ff
        /*0398*/ 	.word	0x000000c8
        /*039c*/ 	.short	0x0100
        /*039e*/ 	.byte	0x08
	.zero		1


	//   ....[51]....
        /*03a0*/ 	.word	0x00000580
        /*03a4*/ 	.word	0x000000ff
        /*03a8*/ 	.word	0x000001f0
        /*03ac*/ 	.short	0x0100
        /*03ae*/ 	.byte	0x08
	.zero		1


	//   ....[52]....
        /*03b0*/ 	.word	0x00000590
        /*03b4*/ 	.word	0x000000ff
        /*03b8*/ 	.word	0x000000d0
        /*03bc*/ 	.short	0x0100
        /*03be*/ 	.byte	0x08
	.zero		1


	//   ....[53]....
        /*03c0*/ 	.word	0x000005a0
        /*03c4*/ 	.word	0x000000ff
        /*03c8*/ 	.word	0x000001f8
        /*03cc*/ 	.short	0x0100
        /*03ce*/ 	.byte	0x08
	.zero		1


	//   ....[54]....
        /*03d0*/ 	.word	0x000005b0
        /*03d4*/ 	.word	0x000000ff
        /*03d8*/ 	.word	0x000000d8
        /*03dc*/ 	.short	0x0100
        /*03de*/ 	.byte	0x08
	.zero		1


	//   ....[55]....
        /*03e0*/ 	.word	0x000005c0
        /*03e4*/ 	.word	0x000000ff
        /*03e8*/ 	.word	0x00000200
        /*03ec*/ 	.short	0x0100
        /*03ee*/ 	.byte	0x08
	.zero		1


	//   ....[56]....
        /*03f0*/ 	.word	0x000005d0
        /*03f4*/ 	.word	0x000000ff
        /*03f8*/ 	.word	0x000000e0
        /*03fc*/ 	.short	0x0100
        /*03fe*/ 	.byte	0x08
	.zero		1


	//   ....[57]....
        /*0400*/ 	.word	0x000005e0
        /*0404*/ 	.word	0x000000ff
        /*0408*/ 	.word	0x00000208
        /*040c*/ 	.short	0x0100
        /*040e*/ 	.byte	0x08
	.zero		1


	//   ....[58]....
        /*0410*/ 	.word	0x000005f0
        /*0414*/ 	.word	0x000000ff
        /*0418*/ 	.word	0x000000e8
        /*041c*/ 	.short	0x0100
        /*041e*/ 	.byte	0x08
	.zero		1


	//   ....[59]....
        /*0420*/ 	.word	0x00000600
        /*0424*/ 	.word	0x000000ff
        /*0428*/ 	.word	0x00000210
        /*042c*/ 	.short	0x0100
        /*042e*/ 	.byte	0x08
	.zero		1


	//   ....[60]....
        /*0430*/ 	.word	0x00000610
        /*0434*/ 	.word	0x000000ff
        /*0438*/ 	.word	0x000000f0
        /*043c*/ 	.short	0x0100
        /*043e*/ 	.byte	0x08
	.zero		1


	//   ....[61]....
        /*0440*/ 	.word	0x00000620
        /*0444*/ 	.word	0x000000ff
        /*0448*/ 	.word	0x00000218
        /*044c*/ 	.short	0x0100
        /*044e*/ 	.byte	0x08
	.zero		1


	//   ....[62]....
        /*0450*/ 	.word	0x00000630
        /*0454*/ 	.word	0x000000ff
        /*0458*/ 	.word	0x000000f8
        /*045c*/ 	.short	0x0100
        /*045e*/ 	.byte	0x08
	.zero		1


	//   ....[63]....
        /*0460*/ 	.word	0x00000640
        /*0464*/ 	.word	0x000000ff
        /*0468*/ 	.word	0x00000220
        /*046c*/ 	.short	0x0100
        /*046e*/ 	.byte	0x08
	.zero		1


	//   ....[64]....
        /*0470*/ 	.word	0x00000650
        /*0474*/ 	.word	0x000000ff
        /*0478*/ 	.word	0x00000100
        /*047c*/ 	.short	0x0100
        /*047e*/ 	.byte	0x08
	.zero		1


	//   ....[65]....
        /*0480*/ 	.word	0x00000660
        /*0484*/ 	.word	0x000000ff
        /*0488*/ 	.word	0x00000228
        /*048c*/ 	.short	0x0100
        /*048e*/ 	.byte	0x08
	.zero		1


	//   ....[66]....
        /*0490*/ 	.word	0x00000670
        /*0494*/ 	.word	0x000000ff
        /*0498*/ 	.word	0x00000108
        /*049c*/ 	.short	0x0100
        /*049e*/ 	.byte	0x08
	.zero		1


	//   ....[67]....
        /*04a0*/ 	.word	0x00000680
        /*04a4*/ 	.word	0x000000ff
        /*04a8*/ 	.word	0x00000230
        /*04ac*/ 	.short	0x0100
        /*04ae*/ 	.byte	0x08
	.zero		1


	//   ....[68]....
        /*04b0*/ 	.word	0x00000690
        /*04b4*/ 	.word	0x000000ff
        /*04b8*/ 	.word	0x00000110
        /*04bc*/ 	.short	0x0100
        /*04be*/ 	.byte	0x08
	.zero		1


	//   ....[69]....
        /*04c0*/ 	.word	0x000006a0
        /*04c4*/ 	.word	0x000000ff
        /*04c8*/ 	.word	0x00000238
        /*04cc*/ 	.short	0x0100
        /*04ce*/ 	.byte	0x08
	.zero		1


	//   ....[70]....
        /*04d0*/ 	.word	0x000006b0
        /*04d4*/ 	.word	0x000000ff
        /*04d8*/ 	.word	0x00000118
        /*04dc*/ 	.short	0x0100
        /*04de*/ 	.byte	0x08
	.zero		1


	//   ....[71]....
        /*04e0*/ 	.word	0x000006c0
        /*04e4*/ 	.word	0x000000ff
        /*04e8*/ 	.word	0x00000240
        /*04ec*/ 	.short	0x0100
        /*04ee*/ 	.byte	0x08
	.zero		1


	//   ....[72]....
        /*04f0*/ 	.word	0x000006d0
        /*04f4*/ 	.word	0x000000ff
        /*04f8*/ 	.word	0x00000120
        /*04fc*/ 	.short	0x0100
        /*04fe*/ 	.byte	0x08
	.zero		1


	//   ....[73]....
        /*0500*/ 	.word	0x000006e0
        /*0504*/ 	.word	0x000000ff
        /*0508*/ 	.word	0x00000248
        /*050c*/ 	.short	0x0100
        /*050e*/ 	.byte	0x08
	.zero		1


	//   ....[74]....
        /*0510*/ 	.word	0x00000980
        /*0514*/ 	.word	0x000000ff
        /*0518*/ 	.word	0x00000260
        /*051c*/ 	.short	0x0100
        /*051e*/ 	.byte	0x06
	.zero		1


	//   ....[75]....
        /*0520*/ 	.word	0x000009e0
        /*0524*/ 	.word	0x000000ff
        /*0528*/ 	.word	0x00000268
        /*052c*/ 	.short	0x0100
        /*052e*/ 	.byte	0x06
	.zero		1


	//   ....[76]....
        /*0530*/ 	.word	0x00001760
        /*0534*/ 	.word	0x000000ff
        /*0538*/ 	.word	0x00000000
        /*053c*/ 	.short	0x010a
        /*053e*/ 	.byte	0x06
	.zero		1


	//   ....[77]....
        /*0540*/ 	.word	0x000017a0
        /*0544*/ 	.word	0x000000ff
        /*0548*/ 	.word	0x00000000
        /*054c*/ 	.short	0x010a
        /*054e*/ 	.byte	0x06
	.zero		1


	//   ....[78]....
        /*0550*/ 	.word	0x00001d80
        /*0554*/ 	.word	0x000000ff
        /*0558*/ 	.word	0x00000000
        /*055c*/ 	.short	0x010a
        /*055e*/ 	.byte	0x0c
	.zero		1


	//   ....[79]....
        /*0560*/ 	.word	0x00001dc0
        /*0564*/ 	.word	0x000000ff
        /*0568*/ 	.word	0x00000000
        /*056c*/ 	.short	0x010a
        /*056e*/ 	.byte	0x0c
	.zero		1


	//   ....[80]....
        /*0570*/ 	.word	0x000021a0
        /*0574*/ 	.word	0x000000ff
        /*0578*/ 	.word	0x00000000
        /*057c*/ 	.short	0x0101
        /*057e*/ 	.byte	0x08
	.zero		1


	//   ....[81]....
        /*0580*/ 	.word	0x00002610
        /*0584*/ 	.word	0x000000ff
        /*0588*/ 	.word	0x00000000
        /*058c*/ 	.short	0x0101
        /*058e*/ 	.byte	0x06
	.zero		1


	//   ....[82]....
        /*0590*/ 	.word	0x00005fd0
        /*0594*/ 	.word	0x00000012
        /*0598*/ 	.word	0x00000128
        /*059c*/ 	.short	0x010a
        /*059e*/ 	.byte	0x3f
	.zero		1


	//   ....[83]....
        /*05a0*/ 	.word	0x000063b0
        /*05a4*/ 	.word	0x00000008
        /*05a8*/ 	.word	0x00000268
        /*05ac*/ 	.short	0x0101
        /*05ae*/ 	.byte	0x3f
	.zero		1


	//   ....[84]....
        /*05b0*/ 	.word	0x00006ac0
        /*05b4*/ 	.word	0x00000005
        /*05b8*/ 	.word	0x00000000
        /*05bc*/ 	.short	0x010a
        /*05be*/ 	.byte	0x3f
	.zero		1


	//   ....[85]....
        /*05c0*/ 	.word	0x00006b40
        /*05c4*/ 	.word	0x00000007
        /*05c8*/ 	.word	0x00000000
        /*05cc*/ 	.short	0x010a
        /*05ce*/ 	.byte	0x3f
	.zero		1


	//   ....[86]....
        /*05d0*/ 	.word	0x00006bd0
        /*05d4*/ 	.word	0x00000006
        /*05d8*/ 	.word	0x00000000
        /*05dc*/ 	.short	0x010a
        /*05de*/ 	.byte	0x3f
	.zero		1


	//   ....[87]....
        /*05e0*/ 	.word	0x00006c60
        /*05e4*/ 	.word	0x00000009
        /*05e8*/ 	.word	0x00000000
        /*05ec*/ 	.short	0x010a
        /*05ee*/ 	.byte	0x3f
	.zero		1


	//   ....[88]....
        /*05f0*/ 	.word	0x00006cf0
        /*05f4*/ 	.word	0x00000006
        /*05f8*/ 	.word	0x00000000
        /*05fc*/ 	.short	0x010a
        /*05fe*/ 	.byte	0x3f
	.zero		1


	//   ....[89]....
        /*0600*/ 	.word	0x00006d80
        /*0604*/ 	.word	0x00000009
        /*0608*/ 	.word	0x00000000
        /*060c*/ 	.short	0x010a
        /*060e*/ 	.byte	0x3f
	.zero		1


	//   ....[90]....
        /*0610*/ 	.word	0x00006e10
        /*0614*/ 	.word	0x00000006
        /*0618*/ 	.word	0x00000000
        /*061c*/ 	.short	0x010a
        /*061e*/ 	.byte	0x3f
	.zero		1


	//   ....[91]....
        /*0620*/ 	.word	0x00006ea0
        /*0624*/ 	.word	0x00000009
        /*0628*/ 	.word	0x00000000
        /*062c*/ 	.short	0x010a
        /*062e*/ 	.byte	0x3f
	.zero		1


	//   ....[92]....
        /*0630*/ 	.word	0x00006f30
        /*0634*/ 	.word	0x00000006
        /*0638*/ 	.word	0x00000000
        /*063c*/ 	.short	0x010a
        /*063e*/ 	.byte	0x3f
	.zero		1


	//   ....[93]....
        /*0640*/ 	.word	0x00006fc0
        /*0644*/ 	.word	0x00000009
        /*0648*/ 	.word	0x00000000
        /*064c*/ 	.short	0x010a
        /*064e*/ 	.byte	0x3f
	.zero		1


	//   ....[94]....
        /*0650*/ 	.word	0x00007050
        /*0654*/ 	.word	0x00000006
        /*0658*/ 	.word	0x00000000
        /*065c*/ 	.short	0x010a
        /*065e*/ 	.byte	0x3f
	.zero		1


	//   ....[95]....
        /*0660*/ 	.word	0x000070e0
        /*0664*/ 	.word	0x00000009
        /*0668*/ 	.word	0x00000000
        /*066c*/ 	.short	0x010a
        /*066e*/ 	.byte	0x3f
	.zero		1


	//   ....[96]....
        /*0670*/ 	.word	0x00007170
        /*0674*/ 	.word	0x00000006
        /*0678*/ 	.word	0x00000000
        /*067c*/ 	.short	0x010a
        /*067e*/ 	.byte	0x3f
	.zero		1


	//   ....[97]....
        /*0680*/ 	.word	0x00007200
        /*0684*/ 	.word	0x00000009
        /*0688*/ 	.word	0x00000000
        /*068c*/ 	.short	0x010a
        /*068e*/ 	.byte	0x3f
	.zero		1


	//   ....[98]....
        /*0690*/ 	.word	0x00007290
        /*0694*/ 	.word	0x00000006
        /*0698*/ 	.word	0x00000000
        /*069c*/ 	.short	0x010a
        /*069e*/ 	.byte	0x3f
	.zero		1


	//   ....[99]....
        /*06a0*/ 	.word	0x00007320
        /*06a4*/ 	.word	0x00000009
        /*06a8*/ 	.word	0x00000000
        /*06ac*/ 	.short	0x010a
        /*06ae*/ 	.byte	0x3f
	.zero		1


	//   ....[100]....
        /*06b0*/ 	.word	0x000073b0
        /*06b4*/ 	.word	0x00000006
        /*06b8*/ 	.word	0x00000000
        /*06bc*/ 	.short	0x010a
        /*06be*/ 	.byte	0x3f
	.zero		1


	//   ....[101]....
        /*06c0*/ 	.word	0x00007440
        /*06c4*/ 	.word	0x00000009
        /*06c8*/ 	.word	0x00000000
        /*06cc*/ 	.short	0x010a
        /*06ce*/ 	.byte	0x3f
	.zero		1


	//   ....[102]....
        /*06d0*/ 	.word	0x000074d0
        /*06d4*/ 	.word	0x00000006
        /*06d8*/ 	.word	0x00000000
        /*06dc*/ 	.short	0x010a
        /*06de*/ 	.byte	0x3f
	.zero		1


	//   ....[103]....
        /*06e0*/ 	.word	0x00007560
        /*06e4*/ 	.word	0x00000009
        /*06e8*/ 	.word	0x00000000
        /*06ec*/ 	.short	0x010a
        /*06ee*/ 	.byte	0x3f
	.zero		1


	//   ....[104]....
        /*06f0*/ 	.word	0x000075f0
        /*06f4*/ 	.word	0x00000006
        /*06f8*/ 	.word	0x00000000
        /*06fc*/ 	.short	0x010a
        /*06fe*/ 	.byte	0x3f
	.zero		1


	//   ....[105]....
        /*0700*/ 	.word	0x00007680
        /*0704*/ 	.word	0x00000009
        /*0708*/ 	.word	0x00000000
        /*070c*/ 	.short	0x010a
        /*070e*/ 	.byte	0x3f
	.zero		1


	//   ....[106]....
        /*0710*/ 	.word	0x00007710
        /*0714*/ 	.word	0x00000006
        /*0718*/ 	.word	0x00000000
        /*071c*/ 	.short	0x010a
        /*071e*/ 	.byte	0x3f
	.zero		1


	//   ....[107]....
        /*0720*/ 	.word	0x000077a0
        /*0724*/ 	.word	0x00000009
        /*0728*/ 	.word	0x00000000
        /*072c*/ 	.short	0x010a
        /*072e*/ 	.byte	0x3f
	.zero		1


	//   ....[108]....
        /*0730*/ 	.word	0x00007830
        /*0734*/ 	.word	0x00000006
        /*0738*/ 	.word	0x00000000
        /*073c*/ 	.short	0x010a
        /*073e*/ 	.byte	0x3f
	.zero		1


	//   ....[109]....
        /*0740*/ 	.word	0x000078c0
        /*0744*/ 	.word	0x00000009
        /*0748*/ 	.word	0x00000000
        /*074c*/ 	.short	0x010a
        /*074e*/ 	.byte	0x3f
	.zero		1


	//   ....[110]....
        /*0750*/ 	.word	0x00007950
        /*0754*/ 	.word	0x00000006
        /*0758*/ 	.word	0x00000000
        /*075c*/ 	.short	0x010a
        /*075e*/ 	.byte	0x3f
	.zero		1


	//   ....[111]....
        /*0760*/ 	.word	0x000079e0
        /*0764*/ 	.word	0x00000009
        /*0768*/ 	.word	0x00000000
        /*076c*/ 	.short	0x010a
        /*076e*/ 	.byte	0x3f
	.zero		1


	//   ....[112]....
        /*0770*/ 	.word	0x00007a70
        /*0774*/ 	.word	0x00000006
        /*0778*/ 	.word	0x00000000
        /*077c*/ 	.short	0x010a
        /*077e*/ 	.byte	0x3f
	.zero		1


	//   ....[113]....
        /*0780*/ 	.word	0x00007b00
        /*0784*/ 	.word	0x00000009
        /*0788*/ 	.word	0x00000000
        /*078c*/ 	.short	0x010a
        /*078e*/ 	.byte	0x3f
	.zero		1


	//   ....[114]....
        /*0790*/ 	.word	0x00007b90
        /*0794*/ 	.word	0x00000006
        /*0798*/ 	.word	0x00000000
        /*079c*/ 	.short	0x010a
        /*079e*/ 	.byte	0x3f
	.zero		1


	//   ....[115]....
        /*07a0*/ 	.word	0x00007c20
        /*07a4*/ 	.word	0x00000009
        /*07a8*/ 	.word	0x00000000
        /*07ac*/ 	.short	0x010a
        /*07ae*/ 	.byte	0x3f
	.zero		1


	//   ....[116]....
        /*07b0*/ 	.word	0x00007cb0
        /*07b4*/ 	.word	0x00000006
        /*07b8*/ 	.word	0x00000000
        /*07bc*/ 	.short	0x010a
        /*07be*/ 	.byte	0x3f
	.zero		1


	//   ....[117]....
        /*07c0*/ 	.word	0x00007d40
        /*07c4*/ 	.word	0x00000009
        /*07c8*/ 	.word	0x00000000
        /*07cc*/ 	.short	0x010a
        /*07ce*/ 	.byte	0x3f
	.zero		1


	//   ....[118]....
        /*07d0*/ 	.word	0x00007dd0
        /*07d4*/ 	.word	0x00000008
        /*07d8*/ 	.word	0x00000000
        /*07dc*/ 	.short	0x010a
        /*07de*/ 	.byte	0x3f
	.zero		1


	//   ....[119]....
        /*07e0*/ 	.word	0x00007e60
        /*07e4*/ 	.word	0x0000000b
        /*07e8*/ 	.word	0x00000000
        /*07ec*/ 	.short	0x010a
        /*07ee*/ 	.byte	0x3f
	.zero		1


	//   ....[120]....
        /*07f0*/ 	.word	0x00007ef0
        /*07f4*/ 	.word	0x00000003
        /*07f8*/ 	.word	0x00000000
        /*07fc*/ 	.short	0x010a
        /*07fe*/ 	.byte	0x3f
	.zero		1


	//   ....[121]....
        /*0800*/ 	.word	0x00007f60
        /*0804*/ 	.word	0x00000007
        /*0808*/ 	.word	0x00000000
        /*080c*/ 	.short	0x010a
        /*080e*/ 	.byte	0x3f
	.zero		1


	//   ....[122]....
        /*0810*/ 	.word	0x00007fc0
        /*0814*/ 	.word	0x00000008
        /*0818*/ 	.word	0x00000000
        /*081c*/ 	.short	0x010a
        /*081e*/ 	.byte	0x3f
	.zero		1


	//   ....[123]....
        /*0820*/ 	.word	0x00008090
        /*0824*/ 	.word	0x00000012
        /*0828*/ 	.word	0x00000128
        /*082c*/ 	.short	0x010a
        /*082e*/ 	.byte	0x3f
	.zero		1


	//   ....[124]....
        /*0830*/ 	.word	0x00008170
        /*0834*/ 	.word	0x00000005
        /*0838*/ 	.word	0x00000000
        /*083c*/ 	.short	0x010a
        /*083e*/ 	.byte	0x3f
	.zero		1


	//   ....[125]....
        /*0840*/ 	.word	0x000081c0
        /*0844*/ 	.word	0x00000007
        /*0848*/ 	.word	0x00000000
        /*084c*/ 	.short	0x010a
        /*084e*/ 	.byte	0x3f
	.zero		1


	//   ....[126]....
        /*0850*/ 	.word	0x00008210
        /*0854*/ 	.word	0x00000006
        /*0858*/ 	.word	0x00000000
        /*085c*/ 	.short	0x010a
        /*085e*/ 	.byte	0x3f
	.zero		1


	//   ....[127]....
        /*0860*/ 	.word	0x00008260
        /*0864*/ 	.word	0x00000009
        /*0868*/ 	.word	0x00000000
        /*086c*/ 	.short	0x010a
        /*086e*/ 	.byte	0x3f
	.zero		1


	//   ....[128]....
        /*0870*/ 	.word	0x000082b0
        /*0874*/ 	.word	0x00000006
        /*0878*/ 	.word	0x00000000
        /*087c*/ 	.short	0x010a
        /*087e*/ 	.byte	0x3f
	.zero		1


	//   ....[129]....
        /*0880*/ 	.word	0x00008300
        /*0884*/ 	.word	0x00000009
        /*0888*/ 	.word	0x00000000
        /*088c*/ 	.short	0x010a
        /*088e*/ 	.byte	0x3f
	.zero		1


	//   ....[130]....
        /*0890*/ 	.word	0x00008350
        /*0894*/ 	.word	0x00000006
        /*0898*/ 	.word	0x00000000
        /*089c*/ 	.short	0x010a
        /*089e*/ 	.byte	0x3f
	.zero		1


	//   ....[131]....
        /*08a0*/ 	.word	0x000083a0
        /*08a4*/ 	.word	0x00000009
        /*08a8*/ 	.word	0x00000000
        /*08ac*/ 	.short	0x010a
        /*08ae*/ 	.byte	0x3f
	.zero		1


	//   ....[132]....
        /*08b0*/ 	.word	0x000083f0
        /*08b4*/ 	.word	0x00000006
        /*08b8*/ 	.word	0x00000000
        /*08bc*/ 	.short	0x010a
        /*08be*/ 	.byte	0x3f
	.zero		1


	//   ....[133]....
        /*08c0*/ 	.word	0x00008440
        /*08c4*/ 	.word	0x00000009
        /*08c8*/ 	.word	0x00000000
        /*08cc*/ 	.short	0x010a
        /*08ce*/ 	.byte	0x3f
	.zero		1


	//   ....[134]....
        /*08d0*/ 	.word	0x00008490
        /*08d4*/ 	.word	0x00000006
        /*08d8*/ 	.word	0x00000000
        /*08dc*/ 	.short	0x010a
        /*08de*/ 	.byte	0x3f
	.zero		1


	//   ....[135]....
        /*08e0*/ 	.word	0x000084e0
        /*08e4*/ 	.word	0x00000009
        /*08e8*/ 	.word	0x00000000
        /*08ec*/ 	.short	0x010a
        /*08ee*/ 	.byte	0x3f
	.zero		1


	//   ....[136]....
        /*08f0*/ 	.word	0x00008530
        /*08f4*/ 	.word	0x00000006
        /*08f8*/ 	.word	0x00000000
        /*08fc*/ 	.short	0x010a
        /*08fe*/ 	.byte	0x3f
	.zero		1


	//   ....[137]....
        /*0900*/ 	.word	0x00008580
        /*0904*/ 	.word	0x00000009
        /*0908*/ 	.word	0x00000000
        /*090c*/ 	.short	0x010a
        /*090e*/ 	.byte	0x3f
	.zero		1


	//   ....[138]....
        /*0910*/ 	.word	0x000085d0
        /*0914*/ 	.word	0x00000006
        /*0918*/ 	.word	0x00000000
        /*091c*/ 	.short	0x010a
        /*091e*/ 	.byte	0x3f
	.zero		1


	//   ....[139]....
        /*0920*/ 	.word	0x00008620
        /*0924*/ 	.word	0x00000009
        /*0928*/ 	.word	0x00000000
        /*092c*/ 	.short	0x010a
        /*092e*/ 	.byte	0x3f
	.zero		1


	//   ....[140]....
        /*0930*/ 	.word	0x00008670
        /*0934*/ 	.word	0x00000006
        /*0938*/ 	.word	0x00000000
        /*093c*/ 	.short	0x010a
        /*093e*/ 	.byte	0x3f
	.zero		1


	//   ....[141]....
        /*0940*/ 	.word	0x000086c0
        /*0944*/ 	.word	0x00000009
        /*0948*/ 	.word	0x00000000
        /*094c*/ 	.short	0x010a
        /*094e*/ 	.byte	0x3f
	.zero		1


	//   ....[142]....
        /*0950*/ 	.word	0x00008710
        /*0954*/ 	.word	0x00000006
        /*0958*/ 	.word	0x00000000
        /*095c*/ 	.short	0x010a
        /*095e*/ 	.byte	0x3f
	.zero		1


	//   ....[143]....
        /*0960*/ 	.word	0x00008760
        /*0964*/ 	.word	0x00000009
        /*0968*/ 	.word	0x00000000
        /*096c*/ 	.short	0x010a
        /*096e*/ 	.byte	0x3f
	.zero		1


	//   ....[144]....
        /*0970*/ 	.word	0x000087b0
        /*0974*/ 	.word	0x00000006
        /*0978*/ 	.word	0x00000000
        /*097c*/ 	.short	0x010a
        /*097e*/ 	.byte	0x3f
	.zero		1


	//   ....[145]....
        /*0980*/ 	.word	0x00008800
        /*0984*/ 	.word	0x00000009
        /*0988*/ 	.word	0x00000000
        /*098c*/ 	.short	0x010a
        /*098e*/ 	.byte	0x3f
	.zero		1


	//   ....[146]....
        /*0990*/ 	.word	0x00008850
        /*0994*/ 	.word	0x00000006
        /*0998*/ 	.word	0x00000000
        /*099c*/ 	.short	0x010a
        /*099e*/ 	.byte	0x3f
	.zero		1


	//   ....[147]....
        /*09a0*/ 	.word	0x000088a0
        /*09a4*/ 	.word	0x00000009
        /*09a8*/ 	.word	0x00000000
        /*09ac*/ 	.short	0x010a
        /*09ae*/ 	.byte	0x3f
	.zero		1


	//   ....[148]....
        /*09b0*/ 	.word	0x000088f0
        /*09b4*/ 	.word	0x00000006
        /*09b8*/ 	.word	0x00000000
        /*09bc*/ 	.short	0x010a
        /*09be*/ 	.byte	0x3f
	.zero		1


	//   ....[149]....
        /*09c0*/ 	.word	0x00008940
        /*09c4*/ 	.word	0x00000009
        /*09c8*/ 	.word	0x00000000
        /*09cc*/ 	.short	0x010a
        /*09ce*/ 	.byte	0x3f
	.zero		1


	//   ....[150]....
        /*09d0*/ 	.word	0x00008990
        /*09d4*/ 	.word	0x00000006
        /*09d8*/ 	.word	0x00000000
        /*09dc*/ 	.short	0x010a
        /*09de*/ 	.byte	0x3f
	.zero		1


	//   ....[151]....
        /*09e0*/ 	.word	0x000089e0
        /*09e4*/ 	.word	0x00000009
        /*09e8*/ 	.word	0x00000000
        /*09ec*/ 	.short	0x010a
        /*09ee*/ 	.byte	0x3f
	.zero		1


	//   ....[152]....
        /*09f0*/ 	.word	0x00008a30
        /*09f4*/ 	.word	0x00000006
        /*09f8*/ 	.word	0x00000000
        /*09fc*/ 	.short	0x010a
        /*09fe*/ 	.byte	0x3f
	.zero		1


	//   ....[153]....
        /*0a00*/ 	.word	0x00008a80
        /*0a04*/ 	.word	0x00000009
        /*0a08*/ 	.word	0x00000000
        /*0a0c*/ 	.short	0x010a
        /*0a0e*/ 	.byte	0x3f
	.zero		1


	//   ....[154]....
        /*0a10*/ 	.word	0x00008ad0
        /*0a14*/ 	.word	0x00000006
        /*0a18*/ 	.word	0x00000000
        /*0a1c*/ 	.short	0x010a
        /*0a1e*/ 	.byte	0x3f
	.zero		1


	//   ....[155]....
        /*0a20*/ 	.word	0x00008b20
        /*0a24*/ 	.word	0x00000009
        /*0a28*/ 	.word	0x00000000
        /*0a2c*/ 	.short	0x010a
        /*0a2e*/ 	.byte	0x3f
	.zero		1


	//   ....[156]....
        /*0a30*/ 	.word	0x00008b70
        /*0a34*/ 	.word	0x00000006
        /*0a38*/ 	.word	0x00000000
        /*0a3c*/ 	.short	0x010a
        /*0a3e*/ 	.byte	0x3f
	.zero		1


	//   ....[157]....
        /*0a40*/ 	.word	0x00008bc0
        /*0a44*/ 	.word	0x00000009
        /*0a48*/ 	.word	0x00000000
        /*0a4c*/ 	.short	0x010a
        /*0a4e*/ 	.byte	0x3f
	.zero		1


	//   ....[158]....
        /*0a50*/ 	.word	0x00008c10
        /*0a54*/ 	.word	0x00000008
        /*0a58*/ 	.word	0x00000000
        /*0a5c*/ 	.short	0x010a
        /*0a5e*/ 	.byte	0x3f
	.zero		1


	//   ....[159]....
        /*0a60*/ 	.word	0x00008c60
        /*0a64*/ 	.word	0x0000000b
        /*0a68*/ 	.word	0x00000000
        /*0a6c*/ 	.short	0x010a
        /*0a6e*/ 	.byte	0x3f
	.zero		1


	//----- nvinfo : EIATTR_NUM_MBARRIERS
	.align		4
.L_28:
        /*0a70*/ 	.byte	0x03, 0x38
        /*0a72*/ 	.short	0x004c


	//----- nvinfo : EIATTR_EXIT_INSTR_OFFSETS
	.align		4
        /*0a74*/ 	.byte	0x04, 0x1c
        /*0a76*/ 	.short	(.L_30 - .L_29)


	//   ....[0]....
.L_29:
        /*0a78*/ 	.word	0x00000a30


	//   ....[1]....
        /*0a7c*/ 	.word	0x00001300


	//   ....[2]....
        /*0a80*/ 	.word	0x00005630


	//   ....[3]....
        /*0a84*/ 	.word	0x00005c70


	//   ....[4]....
        /*0a88*/ 	.word	0x00007f40


	//----- nvinfo : EIATTR_MAX_THREADS
	.align		4
.L_30:
        /*0a8c*/ 	.byte	0x04, 0x05
        /*0a8e*/ 	.short	(.L_32 - .L_31)
.L_31:
        /*0a90*/ 	.word	0x00000180
        /*0a94*/ 	.word	0x00000001
        /*0a98*/ 	.word	0x00000001


	//----- nvinfo : EIATTR_CRS_STACK_SIZE
	.align		4
.L_32:
        /*0a9c*/ 	.byte	0x04, 0x1e
        /*0a9e*/ 	.short	(.L_34 - .L_33)
.L_33:
        /*0aa0*/ 	.word	0x00000000


	//----- nvinfo : EIATTR_CBANK_PARAM_SIZE
	.align		4
.L_34:
        /*0aa4*/ 	.byte	0x03, 0x19
        /*0aa6*/ 	.short	0x0470


	//----- nvinfo : EIATTR_PARAM_CBANK
	.align		4
        /*0aa8*/ 	.byte	0x04, 0x0a
        /*0aaa*/ 	.short	(.L_36 - .L_35)
	.align		4
.L_35:
        /*0aac*/ 	.word	index@(.nv.constant0._ZN7cutlass13device_kernelINS_4gemm6kernel13GemmUniversalIN4cute5tupleIJiiiiEEENS1_10collective13CollectiveMmaINS1_37MainloopSm90TmaGmmaWarpSpecializedFP8ILi37ENS5_IJNS4_1CILi1EEESB_SB_EEENS1_35KernelTmaWarpSpecializedCooperativeEEENS5_IJNSA_ILi128EEENSA_ILi64EEENSA_ILi32EEEEEENS_12float_e4m3_tENS5_IJlSB_lEEESJ_SK_NS4_8TiledMMAINS4_8MMA_AtomIJNS4_4SM904GMMA30MMA_64x64x32_F32E4M3E4M3_SS_TNILNSO_7ScaleInE1ELSQ_1EEEEEENS4_6LayoutINS5_IJNSA_ILi2EEESB_SB_EEENS5_IJSB_NSA_ILi0EEESW_EEEEENS5_IJNS4_10UnderscoreESZ_SZ_EEEEENS4_13SM90_TMA_LOADENS4_14ComposedLayoutINS4_7SwizzleILi1ELi4ELi3EEENS4_18smem_ptr_flag_bitsILi8EEENST_INS5_IJNSA_ILi8EEESH_EEENS5_IJSH_SB_EEEEEEEvNS4_8identityES12_S1C_vS1D_EENS_8epilogue10collective6detail29Sm90TmaWarpSpecializedAdapterINS1G_15DefaultEpilogueISJ_SK_SK_NS1F_6thread17LinearCombinationISJ_Li1EffLNS1K_9ScaleType4KindE0ELNS_15FloatRoundStyleE2ESJ_EENS1_15EpilogueDefaultEEEEEvvEEEEvNT_6ParamsE)
        /*0ab0*/ 	.short	0x0210
        /*0ab2*/ 	.short	0x0470


	//----- nvinfo : EIATTR_SW_WAR
	.align		4
.L_36:
        /*0ab4*/ 	.byte	0x04, 0x36
        /*0ab6*/ 	.short	(.L_38 - .L_37)
.L_37:
        /*0ab8*/ 	.word	0x00000008
.L_38:


//--------------------- .nv.callgraph             --------------------------
	.section	.nv.callgraph,"",@"SHT_CUDA_CALLGRAPH"
	.align	4
	.sectionentsize	8
	.align		4
        /*0000*/ 	.word	0x00000000
	.align		4
        /*0004*/ 	.word	0xffffffff
	.align		4
        /*0008*/ 	.word	0x00000000
	.align		4
        /*000c*/ 	.word	0xfffffffe
	.align		4
        /*0010*/ 	.word	0x00000000
	.align		4
        /*0014*/ 	.word	0xfffffffd
	.align		4
        /*0018*/ 	.word	0x00000000
	.align		4
        /*001c*/ 	.word	0xfffffffc


//--------------------- .nv.constant4             --------------------------
	.section	.nv.constant4,"a",@progbits
	.align	8
	.align		8
.nv.constant4:
        /*0000*/ 	.dword	_ZN39_INTERNAL_78e3ce7c_4_k_cu_28af7c92_27014cuda3std3__45__cpo5beginE
	.align		8
        /*0008*/ 	.dword	_ZN39_INTERNAL_78e3ce7c_4_k_cu_28af7c92_27014cuda3std3__45__cpo3endE
	.align		8
        /*0010*/ 	.dword	_ZN39_INTERNAL_78e3ce7c_4_k_cu_28af7c92_27014cuda3std3__45__cpo6cbeginE
	.align		8
        /*0018*/ 	.dword	_ZN39_INTERNAL_78e3ce7c_4_k_cu_28af7c92_27014cuda3std3__45__cpo4cendE
	.align		8
        /*0020*/ 	.dword	_ZN39_INTERNAL_78e3ce7c_4_k_cu_28af7c92_27014cuda3std3__441_GLOBAL__N__78e3ce7c_4_k_cu_28af7c92_27016ignoreE
	.align		8
        /*0028*/ 	.dword	_ZN39_INTERNAL_78e3ce7c_4_k_cu_28af7c92_27014cuda3std3__419piecewise_constructE
	.align		8
        /*0030*/ 	.dword	_ZN39_INTERNAL_78e3ce7c_4_k_cu_28af7c92_27014cuda3std3__48in_placeE
	.align		8
        /*0038*/ 	.dword	_ZN39_INTERNAL_78e3ce7c_4_k_cu_28af7c92_27014cuda3std6ranges3__45__cpo4swapE
	.align		8
        /*0040*/ 	.dword	_ZN39_INTERNAL_78e3ce7c_4_k_cu_28af7c92_27014cuda3std6ranges3__45__cpo9iter_moveE
	.align		8
        /*0048*/ 	.dword	_ZN39_INTERNAL_78e3ce7c_4_k_cu_28af7c92_27014cute7productE
	.align		8
        /*0050*/ 	.dword	_ZN39_INTERNAL_78e3ce7c_4_k_cu_28af7c92_27014cute1_E


//--------------------- .text._ZN7cutlass13device_kernelINS_4gemm6kernel13GemmUniversalIN4cute5tupleIJiiiiEEENS1_10collective13CollectiveMmaINS1_37MainloopSm90TmaGmmaWarpSpecializedFP8ILi37ENS5_IJNS4_1CILi1EEESB_SB_EEENS1_35KernelTmaWarpSpecializedCooperativeEEENS5_IJNSA_ILi128EEENSA_ILi64EEENSA_ILi32EEEEEENS_12float_e4m3_tENS5_IJlSB_lEEESJ_SK_NS4_8TiledMMAINS4_8MMA_AtomIJNS4_4SM904GMMA30MMA_64x64x32_F32E4M3E4M3_SS_TNILNSO_7ScaleInE1ELSQ_1EEEEEENS4_6LayoutINS5_IJNSA_ILi2EEESB_SB_EEENS5_IJSB_NSA_ILi0EEESW_EEEEENS5_IJNS4_10UnderscoreESZ_SZ_EEEEENS4_13SM90_TMA_LOADENS4_14ComposedLayoutINS4_7SwizzleILi1ELi4ELi3EEENS4_18smem_ptr_flag_bitsILi8EEENST_INS5_IJNSA_ILi8EEESH_EEENS5_IJSH_SB_EEEEEEEvNS4_8identityES12_S1C_vS1D_EENS_8epilogue10collective6detail29Sm90TmaWarpSpecializedAdapterINS1G_15DefaultEpilogueISJ_SK_SK_NS1F_6thread17LinearCombinationISJ_Li1EffLNS1K_9ScaleType4KindE0ELNS_15FloatRoundStyleE2ESJ_EENS1_15EpilogueDefaultEEEEEvvEEEEvNT_6ParamsE --------------------------
	.section	.text._ZN7cutlass13device_kernelINS_4gemm6kernel13GemmUniversalIN4cute5tupleIJiiiiEEENS1_10collective13CollectiveMmaINS1_37MainloopSm90TmaGmmaWarpSpecializedFP8ILi37ENS5_IJNS4_1CILi1EEESB_SB_EEENS1_35KernelTmaWarpSpecializedCooperativeEEENS5_IJNSA_ILi128EEENSA_ILi64EEENSA_ILi32EEEEEENS_12float_e4m3_tENS5_IJlSB_lEEESJ_SK_NS4_8TiledMMAINS4_8MMA_AtomIJNS4_4SM904GMMA30MMA_64x64x32_F32E4M3E4M3_SS_TNILNSO_7ScaleInE1ELSQ_1EEEEEENS4_6LayoutINS5_IJNSA_ILi2EEESB_SB_EEENS5_IJSB_NSA_ILi0EEESW_EEEEENS5_IJNS4_10UnderscoreESZ_SZ_EEEEENS4_13SM90_TMA_LOADENS4_14ComposedLayoutINS4_7SwizzleILi1ELi4ELi3EEENS4_18smem_ptr_flag_bitsILi8EEENST_INS5_IJNSA_ILi8EEESH_EEENS5_IJSH_SB_EEEEEEEvNS4_8identityES12_S1C_vS1D_EENS_8epilogue10collective6detail29Sm90TmaWarpSpecializedAdapterINS1G_15DefaultEpilogueISJ_SK_SK_NS1F_6thread17LinearCombinationISJ_Li1EffLNS1K_9ScaleType4KindE0ELNS_15FloatRoundStyleE2ESJ_EENS1_15EpilogueDefaultEEEEEvvEEEEvNT_6ParamsE,"ax",@progbits
	.align	128
.text._ZN7cutlass13device_kernelINS_4gemm6kernel13GemmUniversalIN4cute5tupleIJiiiiEEENS1_10collective13CollectiveMmaINS1_37MainloopSm90TmaGmmaWarpSpecializedFP8ILi37ENS5_IJNS4_1CILi1EEESB_SB_EEENS1_35KernelTmaWarpSpecializedCooperativeEEENS5_IJNSA_ILi128EEENSA_ILi64EEENSA_ILi32EEEEEENS_12float_e4m3_tENS5_IJlSB_lEEESJ_SK_NS4_8TiledMMAINS4_8MMA_AtomIJNS4_4SM904GMMA30MMA_64x64x32_F32E4M3E4M3_SS_TNILNSO_7ScaleInE1ELSQ_1EEEEEENS4_6LayoutINS5_IJNSA_ILi2EEESB_SB_EEENS5_IJSB_NSA_ILi0EEESW_EEEEENS5_IJNS4_10UnderscoreESZ_SZ_EEEEENS4_13SM90_TMA_LOADENS4_14ComposedLayoutINS4_7SwizzleILi1ELi4ELi3EEENS4_18smem_ptr_flag_bitsILi8EEENST_INS5_IJNSA_ILi8EEESH_EEENS5_IJSH_SB_EEEEEEEvNS4_8identityES12_S1C_vS1D_EENS_8epilogue10collective6detail29Sm90TmaWarpSpecializedAdapterINS1G_15DefaultEpilogueISJ_SK_SK_NS1F_6thread17LinearCombinationISJ_Li1EffLNS1K_9ScaleType4KindE0ELNS_15FloatRoundStyleE2ESJ_EENS1_15EpilogueDefaultEEEEEvvEEEEvNT_6ParamsE:
        .type           _ZN7cutlass13device_kernelINS_4gemm6kernel13GemmUniversalIN4cute5tupleIJiiiiEEENS1_10collective13CollectiveMmaINS1_37MainloopSm90TmaGmmaWarpSpecializedFP8ILi37ENS5_IJNS4_1CILi1EEESB_SB_EEENS1_35KernelTmaWarpSpecializedCooperativeEEENS5_IJNSA_ILi128EEENSA_ILi64EEENSA_ILi32EEEEEENS_12float_e4m3_tENS5_IJlSB_lEEESJ_SK_NS4_8TiledMMAINS4_8MMA_AtomIJNS4_4SM904GMMA30MMA_64x64x32_F32E4M3E4M3_SS_TNILNSO_7ScaleInE1ELSQ_1EEEEEENS4_6LayoutINS5_IJNSA_ILi2EEESB_SB_EEENS5_IJSB_NSA_ILi0EEESW_EEEEENS5_IJNS4_10UnderscoreESZ_SZ_EEEEENS4_13SM90_TMA_LOADENS4_14ComposedLayoutINS4_7SwizzleILi1ELi4ELi3EEENS4_18smem_ptr_flag_bitsILi8EEENST_INS5_IJNSA_ILi8EEESH_EEENS5_IJSH_SB_EEEEEEEvNS4_8identityES12_S1C_vS1D_EENS_8epilogue10collective6detail29Sm90TmaWarpSpecializedAdapterINS1G_15DefaultEpilogueISJ_SK_SK_NS1F_6thread17LinearCombinationISJ_Li1EffLNS1K_9ScaleType4KindE0ELNS_15FloatRoundStyleE2ESJ_EENS1_15EpilogueDefaultEEEEEvvEEEEvNT_6ParamsE,@function
        .size           _ZN7cutlass13device_kernelINS_4gemm6kernel13GemmUniversalIN4cute5tupleIJiiiiEEENS1_10collective13CollectiveMmaINS1_37MainloopSm90TmaGmmaWarpSpecializedFP8ILi37ENS5_IJNS4_1CILi1EEESB_SB_EEENS1_35KernelTmaWarpSpecializedCooperativeEEENS5_IJNSA_ILi128EEENSA_ILi64EEENSA_ILi32EEEEEENS_12float_e4m3_tENS5_IJlSB_lEEESJ_SK_NS4_8TiledMMAINS4_8MMA_AtomIJNS4_4SM904GMMA30MMA_64x64x32_F32E4M3E4M3_SS_TNILNSO_7ScaleInE1ELSQ_1EEEEEENS4_6LayoutINS5_IJNSA_ILi2EEESB_SB_EEENS5_IJSB_NSA_ILi0EEESW_EEEEENS5_IJNS4_10UnderscoreESZ_SZ_EEEEENS4_13SM90_TMA_LOADENS4_14ComposedLayoutINS4_7SwizzleILi1ELi4ELi3EEENS4_18smem_ptr_flag_bitsILi8EEENST_INS5_IJNSA_ILi8EEESH_EEENS5_IJSH_SB_EEEEEEEvNS4_8identityES12_S1C_vS1D_EENS_8epilogue10collective6detail29Sm90TmaWarpSpecializedAdapterINS1G_15DefaultEpilogueISJ_SK_SK_NS1F_6thread17LinearCombinationISJ_Li1EffLNS1K_9ScaleType4KindE0ELNS_15FloatRoundStyleE2ESJ_EENS1_15EpilogueDefaultEEEEEvvEEEEvNT_6ParamsE,(.L_x_204 - _ZN7cutlass13device_kernelINS_4gemm6kernel13GemmUniversalIN4cute5tupleIJiiiiEEENS1_10collective13CollectiveMmaINS1_37MainloopSm90TmaGmmaWarpSpecializedFP8ILi37ENS5_IJNS4_1CILi1EEESB_SB_EEENS1_35KernelTmaWarpSpecializedCooperativeEEENS5_IJNSA_ILi128EEENSA_ILi64EEENSA_ILi32EEEEEENS_12float_e4m3_tENS5_IJlSB_lEEESJ_SK_NS4_8TiledMMAINS4_8MMA_AtomIJNS4_4SM904GMMA30MMA_64x64x32_F32E4M3E4M3_SS_TNILNSO_7ScaleInE1ELSQ_1EEEEEENS4_6LayoutINS5_IJNSA_ILi2EEESB_SB_EEENS5_IJSB_NSA_ILi0EEESW_EEEEENS5_IJNS4_10UnderscoreESZ_SZ_EEEEENS4_13SM90_TMA_LOADENS4_14ComposedLayoutINS4_7SwizzleILi1ELi4ELi3EEENS4_18smem_ptr_flag_bitsILi8EEENST_INS5_IJNSA_ILi8EEESH_EEENS5_IJSH_SB_EEEEEEEvNS4_8identityES12_S1C_vS1D_EENS_8epilogue10collective6detail29Sm90TmaWarpSpecializedAdapterINS1G_15DefaultEpilogueISJ_SK_SK_NS1F_6thread17LinearCombinationISJ_Li1EffLNS1K_9ScaleType4KindE0ELNS_15FloatRoundStyleE2ESJ_EENS1_15EpilogueDefaultEEEEEvvEEEEvNT_6ParamsE)
        .other          _ZN7cutlass13device_kernelINS_4gemm6kernel13GemmUniversalIN4cute5tupleIJiiiiEEENS1_10collective13CollectiveMmaINS1_37MainloopSm90TmaGmmaWarpSpecializedFP8ILi37ENS5_IJNS4_1CILi1EEESB_SB_EEENS1_35KernelTmaWarpSpecializedCooperativeEEENS5_IJNSA_ILi128EEENSA_ILi64EEENSA_ILi32EEEEEENS_12float_e4m3_tENS5_IJlSB_lEEESJ_SK_NS4_8TiledMMAINS4_8MMA_AtomIJNS4_4SM904GMMA30MMA_64x64x32_F32E4M3E4M3_SS_TNILNSO_7ScaleInE1ELSQ_1EEEEEENS4_6LayoutINS5_IJNSA_ILi2EEESB_SB_EEENS5_IJSB_NSA_ILi0EEESW_EEEEENS5_IJNS4_10UnderscoreESZ_SZ_EEEEENS4_13SM90_TMA_LOADENS4_14ComposedLayoutINS4_7SwizzleILi1ELi4ELi3EEENS4_18smem_ptr_flag_bitsILi8EEENST_INS5_IJNSA_ILi8EEESH_EEENS5_IJSH_SB_EEEEEEEvNS4_8identityES12_S1C_vS1D_EENS_8epilogue10collective6detail29Sm90TmaWarpSpecializedAdapterINS1G_15DefaultEpilogueISJ_SK_SK_NS1F_6thread17LinearCombinationISJ_Li1EffLNS1K_9ScaleType4KindE0ELNS_15FloatRoundStyleE2ESJ_EENS1_15EpilogueDefaultEEEEEvvEEEEvNT_6ParamsE,@"STO_CUDA_ENTRY STV_DEFAULT"
_ZN7cutlass13device_kernelINS_4gemm6kernel13GemmUniversalIN4cute5tupleIJiiiiEEENS1_10collective13CollectiveMmaINS1_37MainloopSm90TmaGmmaWarpSpecializedFP8ILi37ENS5_IJNS4_1CILi1EEESB_SB_EEENS1_35KernelTmaWarpSpecializedCooperativeEEENS5_IJNSA_ILi128EEENSA_ILi64EEENSA_ILi32EEEEEENS_12float_e4m3_tENS5_IJlSB_lEEESJ_SK_NS4_8TiledMMAINS4_8MMA_AtomIJNS4_4SM904GMMA30MMA_64x64x32_F32E4M3E4M3_SS_TNILNSO_7ScaleInE1ELSQ_1EEEEEENS4_6LayoutINS5_IJNSA_ILi2EEESB_SB_EEENS5_IJSB_NSA_ILi0EEESW_EEEEENS5_IJNS4_10UnderscoreESZ_SZ_EEEEENS4_13SM90_TMA_LOADENS4_14ComposedLayoutINS4_7SwizzleILi1ELi4ELi3EEENS4_18smem_ptr_flag_bitsILi8EEENST_INS5_IJNSA_ILi8EEESH_EEENS5_IJSH_SB_EEEEEEEvNS4_8identityES12_S1C_vS1D_EENS_8epilogue10collective6detail29Sm90TmaWarpSpecializedAdapterINS1G_15DefaultEpilogueISJ_SK_SK_NS1F_6thread17LinearCombinationISJ_Li1EffLNS1K_9ScaleType4KindE0ELNS_15FloatRoundStyleE2ESJ_EENS1_15EpilogueDefaultEEEEEvvEEEEvNT_6ParamsE:
[----:B------:R-:W-:Y:S01]  /*0000*/  LDC R1, c[0x0][0x28] ;  /* 0x00000a00ff017b82 */ /* 0x000fe20000000800 */
[----:B------:R-:W0:Y:S01]  /*0010*/  S2R R2, SR_TID.X ;  /* 0x0000000000027919 */ /* 0x000e220000002100 */
[----:B------:R-:W-:Y:S01]  /*0020*/  ELECT P0, URZ, PT ;  /* 0x00000000003f782f */ /* 0x000fe20003800000 */
[----:B------:R-:W-:Y:S01]  /*0030*/  BSSY B0, `(.L_x_0) ;  /* 0x000000f000007945 */ /* 0x000fe20003800000 */
[--C-:B0-----:R-:W-:Y:S02]  /*0040*/  SHF.R.U32.HI R0, RZ, 0x5, R2.reuse ;  /* 0x00000005ff007819 */ /* 0x101fe40000011602 */
[----:B------:R-:W-:-:S03]  /*0050*/  SHF.R.U32.HI R4, RZ, 0x7, R2 ;  /* 0x00000007ff047819 */ /* 0x000fc60000011602 */
[----:B------:R-:W0:Y:S04]  /*0060*/  SHFL.IDX PT, R3, R0, RZ, 0x1f ;  /* 0x00001fff00037589 */ /* 0x000e2800000e0000 */
[----:B------:R1:W2:Y:S01]  /*0070*/  SHFL.IDX PT, R7, R4, RZ, 0x1f ;  /* 0x00001fff04077589 */ /* 0x0002a200000e0000 */
[----:B0-----:R-:W-:-:S13]  /*0080*/  ISETP.NE.OR P0, PT, R3, RZ, !P0 ;  /* 0x000000ff0300720c */ /* 0x001fda0004705670 */
[----:B-12---:R-:W-:Y:S05]  /*0090*/  @P0 BRA `(.L_x_1) ;  /* 0x0000000000200947 */ /* 0x006fea0003800000 */
[----:B------:R-:W-:Y:S02]  /*00a0*/  ULDC.64 UR4, c[0x0][0x198] ;  /* 0x0000660000047ab9 */ /* 0x000fe40000000a00 */
[----:B------:R-:W-:Y:S02]  /*00b0*/  UIADD3 UR6, UP0, UR4, 0xf0, URZ ;  /* 0x000000f004067890 */ /* 0x000fe4000ff1e03f */
[----:B------:R-:W-:Y:S02]  /*00c0*/  UIADD3 UR4, UP1, UR4, 0x1f0, URZ ;  /* 0x000001f004047890 */ /* 0x000fe4000ff3e03f */
[----:B------:R-:W-:Y:S02]  /*00d0*/  UIADD3.X UR7, URZ, UR5, URZ, UP0, !UPT ;  /* 0x000000053f077290 */ /* 0x000fe400087fe43f */
[----:B------:R-:W-:-:S07]  /*00e0*/  UIADD3.X UR5, URZ, UR5, URZ, UP1, !UPT ;  /* 0x000000053f057290 */ /* 0x000fce0008ffe43f */
[----:B------:R0:W-:Y:S02]  /*00f0*/  UTMACCTL.PF [UR6] ;  /* 0x00000000060079b9 */ /* 0x0001e40008040000 */
[----:B------:R0:W-:Y:S02]  /*0100*/  UTMACCTL.PF [UR4] ;  /* 0x00000000040079b9 */ /* 0x0001e40008040000 */
[----:B0-----:R-:W-:Y:S01]  /*0110*/  NOP ;  /* 0x0000000000007918 */ /* 0x001fe20000000000 */
.L_x_1:
[----:B------:R-:W-:Y:S05]  /*0120*/  BSYNC B0 ;  /* 0x0000000000007941 */ /* 0x000fea0003800000 */
.L_x_0:
[----:B------:R-:W0:Y:S02]  /*0130*/  SHFL.IDX PT, R4, R0, RZ, 0x1f ;  /* 0x00001fff00047589 */ /* 0x000e2400000e0000 */
[----:B0-----:R-:W-:-:S13]  /*0140*/  ISETP.NE.AND P0, PT, R4, RZ, PT ;  /* 0x000000ff0400720c */ /* 0x001fda0003f05270 */
[----:B------:R-:W-:Y:S05]  /*0150*/  @P0 BRA `(.L_x_2) ;  /* 0x00000004006c0947 */ /* 0x000fea0003800000 */
[----:B------:R-:W-:Y:S01]  /*0160*/  ELECT P0, URZ, PT ;  /* 0x00000000003f782f */ /* 0x000fe20003800000 */
[----:B------:R-:W-:-:S12]  /*0170*/  BSSY B0, `(.L_x_2) ;  /* 0x0000059000007945 */ /* 0x000fd80003800000 */
[----:B------:R-:W-:Y:S05]  /*0180*/  @!P0 BRA `(.L_x_3) ;  /* 0x00000004005c8947 */ /* 0x000fea0003800000 */
[----:B------:R-:W0:Y:S01]  /*0190*/  S2UR UR8, SR_CgaCtaId ;  /* 0x00000000000879c3 */ /* 0x000e220000008800 */
[----:B------:R-:W-:Y:S01]  /*01a0*/  UMOV UR4, 0x400 ;  /* 0x0000040000047882 */ /* 0x000fe20000000000 */
[----:B------:R-:W-:Y:S01]  /*01b0*/  UMOV UR5, 0x1 ;  /* 0x0000000100057882 */ /* 0x000fe20000000000 */
[----:B------:R-:W-:Y:S02]  /*01c0*/  UMOV UR6, 0x100 ;  /* 0x0000010000067882 */ /* 0x000fe40000000000 */
[----:B------:R-:W-:-:S04]  /*01d0*/  UIADD3 UR6, -UR6, 0x100000, URZ ;  /* 0x0010000006067890 */ /* 0x000fc8000fffe13f */
[----:B------:R-:W-:Y:S02]  /*01e0*/  USHF.L.U32 UR7, UR6, 0xb, URZ ;  /* 0x0000000b06077899 */ /* 0x000fe4000800063f */
[----:B------:R-:W-:Y:S02]  /*01f0*/  USHF.L.U32 UR6, UR6, 0x1, URZ ;  /* 0x0000000106067899 */ /* 0x000fe4000800063f */
[----:B0-----:R-:W-:Y:S02]  /*0200*/  ULEA UR8, UR8, UR4, 0x18 ;  /* 0x0000000408087291 */ /* 0x001fe4000f8ec03f */
[----:B------:R-:W-:-:S04]  /*0210*/  UIADD3 UR4, -UR5, 0x100000, URZ ;  /* 0x0010000005047890 */ /* 0x000fc8000fffe13f */
[----:B------:R-:W-:Y:S02]  /*0220*/  USHF.L.U32 UR5, UR4, 0xb, URZ ;  /* 0x0000000b04057899 */ /* 0x000fe4000800063f */
[----:B------:R-:W-:Y:S01]  /*0230*/  USHF.L.U32 UR4, UR4, 0x1, URZ ;  /* 0x0000000104047899 */ /* 0x000fe2000800063f */
[----:B------:R-:W0:Y:S11]  /*0240*/  FENCE.VIEW.ASYNC.S ;  /* 0x00000000000073c6 */ /* 0x000e360000000000 */
[----:B0-----:R0:W1:Y:S01]  /*0250*/  SYNCS.EXCH.64 URZ, [UR8], UR4 ;  /* 0x00000004083f75b2 */ /* 0x0010620008000100 */
[----:B------:R0:W2:Y:S01]  /*0260*/  SYNCS.EXCH.64 URZ, [UR8+0x128], UR6 ;  /* 0x00012806083f75b2 */ /* 0x0000a20008000100 */
[----:B------:R0:W3:Y:S01]  /*0270*/  SYNCS.EXCH.64 URZ, [UR8+0x8], UR4 ;  /* 0x00000804083f75b2 */ /* 0x0000e20008000100 */
[----:B------:R0:W4:Y:S01]  /*0280*/  SYNCS.EXCH.64 URZ, [UR8+0x130], UR6 ;  /* 0x00013006083f75b2 */ /* 0x0001220008000100 */
[----:B------:R0:W0:Y:S01]  /*0290*/  SYNCS.EXCH.64 URZ, [UR8+0x10], UR4 ;  /* 0x00001004083f75b2 */ /* 0x0000220008000100 */
        /* <DEDUP_REMOVED lines=69> */
[----:B-1234-:R-:W-:Y:S01]  /*06f0*/  NOP ;  /* 0x0000000000007918 */ /* 0x01efe20000000000 */
.L_x_3:
[----:B0-----:R-:W-:Y:S05]  /*0700*/  BSYNC B0 ;  /* 0x0000000000007941 */ /* 0x001fea0003800000 */
.L_x_2:
[----:B------:R-:W0:Y:S01]  /*0710*/  SHFL.IDX PT, R0, R0, RZ, 0x1f ;  /* 0x00001fff00007589 */ /* 0x000e2200000e0000 */
[----:B------:R-:W1:Y:S01]  /*0720*/  LDC R4, c[0x0][0x65c] ;  /* 0x00019700ff047b82 */ /* 0x000e620000000800 */
[----:B------:R-:W-:Y:S02]  /*0730*/  ELECT P0, URZ, PT ;  /* 0x00000000003f782f */ /* 0x000fe40003800000 */
[----:B------:R-:W-:Y:S01]  /*0740*/  ISETP.NE.AND P2, PT, R7, RZ, PT ;  /* 0x000000ff0700720c */ /* 0x000fe20003f45270 */
[----:B------:R-:W2:Y:S01]  /*0750*/  S2R R8, SR_CTAID.Y ;  /* 0x0000000000087919 */ /* 0x000ea20000002600 */
[----:B------:R-:W-:Y:S01]  /*0760*/  UMOV UR4, 0x20 ;  /* 0x0000002000047882 */ /* 0x000fe20000000000 */
[----:B------:R-:W-:Y:S01]  /*0770*/  NOP ;  /* 0x0000000000007918 */ /* 0x000fe20000000000 */
[----:B------:R-:W-:Y:S01]  /*0780*/  NOP ;  /* 0x0000000000007918 */ /* 0x000fe20000000000 */
[----:B------:R-:W3:Y:S01]  /*0790*/  S2R R6, SR_CTAID.X ;  /* 0x0000000000067919 */ /* 0x000ee20000002500 */
[----:B0-----:R-:W-:-:S02]  /*07a0*/  ISETP.NE.OR P0, PT, R0, RZ, !P0 ;  /* 0x000000ff0000720c */ /* 0x001fc40004705670 */
[----:B-1----:R-:W-:Y:S02]  /*07b0*/  ISETP.NE.AND P4, PT, R4, 0x1, PT ;  /* 0x000000010400780c */ /* 0x002fe40003f85270 */
[----:B------:R-:W-:-:S04]  /*07c0*/  SHF.R.S32.HI R4, RZ, 0x1f, R3 ;  /* 0x0000001fff047819 */ /* 0x000fc80000011403 */
[----:B------:R-:W-:-:S04]  /*07d0*/  LEA.HI R4, R4, R3, RZ, 0x2 ;  /* 0x0000000304047211 */ /* 0x000fc800078f10ff */
[----:B------:R-:W-:Y:S01]  /*07e0*/  LOP3.LUT R4, R4, 0xfffffffc, RZ, 0xc0, !PT ;  /* 0xfffffffc04047812 */ /* 0x000fe200078ec0ff */
[----:B------:R-:W-:Y:S01]  /*07f0*/  VOTEU.ALL UP0, P0 ;  /* 0x00000000003f7886 */ /* 0x000fe20000000000 */
[----:B------:R-:W-:Y:S01]  /*0800*/  VOTEU.ALL UP1, P0 ;  /* 0x00000000003f7886 */ /* 0x000fe20000020000 */
[----:B------:R-:W3:Y:S01]  /*0810*/  @P4 LDC R9, c[0x0][0x10] ;  /* 0x00000400ff094b82 */ /* 0x000ee20000000800 */
[----:B------:R-:W-:Y:S02]  /*0820*/  @P4 IMAD.MOV.U32 R5, RZ, RZ, RZ ;  /* 0x000000ffff054224 */ /* 0x000fe400078e00ff */
[----:B------:R-:W-:Y:S01]  /*0830*/  IMAD.IADD R3, R3, 0x1, -R4 ;  /* 0x0000000103037824 */ /* 0x000fe200078e0a04 */
[----:B------:R-:W-:Y:S01]  /*0840*/  @!UP0 UMOV UR6, 0x400 ;  /* 0x0000040000068882 */ /* 0x000fe20000000000 */
[----:B------:R-:W-:-:S04]  /*0850*/  @!UP0 UIADD3 UR4, -UR4, 0x100000, URZ ;  /* 0x0010000004048890 */ /* 0x000fc8000fffe13f */
[----:B------:R-:W-:Y:S02]  /*0860*/  @!UP0 USHF.L.U32 UR5, UR4, 0xb, URZ ;  /* 0x0000000b04058899 */ /* 0x000fe4000800063f */
[----:B------:R-:W-:Y:S01]  /*0870*/  @!UP0 USHF.L.U32 UR4, UR4, 0x1, URZ ;  /* 0x0000000104048899 */ /* 0x000fe2000800063f */
[----:B--2---:R-:W-:Y:S01]  /*0880*/  @P4 IMAD.MOV.U32 R4, RZ, RZ, R8 ;  /* 0x000000ffff044224 */ /* 0x004fe200078e0008 */
[----:B------:R-:W0:Y:S01]  /*0890*/  @!UP0 S2UR UR7, SR_CgaCtaId ;  /* 0x00000000000789c3 */ /* 0x000e220000008800 */
[----:B------:R-:W-:-:S07]  /*08a0*/  @P4 IMAD.MOV.U32 R13, RZ, RZ, RZ ;  /* 0x000000ffff0d4224 */ /* 0x000fce00078e00ff */
[----:B------:R-:W1:Y:S01]  /*08b0*/  @!P4 LDC R11, c[0x0][0xc] ;  /* 0x00000300ff0bcb82 */ /* 0x000e620000000800 */
[----:B---3--:R-:W-:-:S04]  /*08c0*/  @P4 IMAD.WIDE.U32 R4, R6, R9, R4 ;  /* 0x0000000906044225 */ /* 0x008fc800078e0004 */
[----:B------:R-:W-:Y:S02]  /*08d0*/  VIADD R9, R7, 0xffffffff ;  /* 0xffffffff07097836 */ /* 0x000fe40000000000 */
[----:B------:R-:W-:Y:S01]  /*08e0*/  @P4 IMAD.MOV.U32 R0, RZ, RZ, R4 ;  /* 0x000000ffff004224 */ /* 0x000fe200078e0004 */
[----:B0-----:R-:W-:Y:S02]  /*08f0*/  @!UP0 ULEA UR6, UR7, UR6, 0x18 ;  /* 0x0000000607068291 */ /* 0x001fe4000f8ec03f */
[----:B------:R-:W-:Y:S01]  /*0900*/  ISETP.GE.U32.AND P1, PT, R9, 0x2, PT ;  /* 0x000000020900780c */ /* 0x000fe20003f26070 */
[----:B------:R-:W-:Y:S01]  /*0910*/  VOTEU.ALL UP0, P0 ;  /* 0x00000000003f7886 */ /* 0x000fe20000000000 */
[----:B------:R-:W-:Y:S01]  /*0920*/  ISETP.NE.AND P0, PT, R3, 0x3, PT ;  /* 0x000000030300780c */ /* 0x000fe20003f05270 */
[----:B------:R-:W-:-:S03]  /*0930*/  @P4 IMAD.IADD R5, R5, 0x1, R13 ;  /* 0x0000000105054824 */ /* 0x000fc600078e020d */
[----:B------:R-:W-:-:S04]  /*0940*/  ISETP.EQ.OR P0, PT, R3, RZ, !P0 ;  /* 0x000000ff0300720c */ /* 0x000fc80004702670 */
[----:B------:R-:W-:Y:S01]  /*0950*/  ISETP.EQ.AND P0, PT, R7, RZ, P0 ;  /* 0x000000ff0700720c */ /* 0x000fe20000702270 */
[----:B------:R-:W-:Y:S01]  /*0960*/  IMAD.MOV.U32 R7, RZ, RZ, RZ ;  /* 0x000000ffff077224 */ /* 0x000fe200078e00ff */
[----:B------:R-:W0:Y:S02]  /*0970*/  FENCE.VIEW.ASYNC.S ;  /* 0x00000000000073c6 */ /* 0x000e240000000000 */
[----:B0-----:R0:W2:Y:S01]  /*0980*/  @!UP0 SYNCS.EXCH.64 URZ, [UR6+0x260], UR4 ;  /* 0x00026004063f85b2 */ /* 0x0010a20008000100 */
[----:B------:R-:W-:Y:S01]  /*0990*/  SEL R4, RZ, 0x1, !P0 ;  /* 0x00000001ff047807 */ /* 0x000fe20004000000 */
[----:B-1----:R-:W-:-:S03]  /*09a0*/  @!P4 IMAD.WIDE.U32 R10, R11, R8, R6 ;  /* 0x000000080b0ac225 */ /* 0x002fc600078e0006 */
[----:B------:R-:W-:Y:S01]  /*09b0*/  SEL R4, R4, 0x2, P1 ;  /* 0x0000000204047807 */ /* 0x000fe20000800000 */
[----:B------:R-:W-:Y:S02]  /*09c0*/  @!P4 IMAD.MOV.U32 R0, RZ, RZ, R10 ;  /* 0x000000ffff00c224 */ /* 0x000fe400078e000a */
[----:B------:R-:W-:Y:S01]  /*09d0*/  @!P4 IMAD.MOV.U32 R5, RZ, RZ, R11 ;  /* 0x000000ffff05c224 */ /* 0x000fe200078e000b */
[----:B------:R0:W2:Y:S01]  /*09e0*/  @!UP1 SYNCS.EXCH.64 URZ, [UR6+0x268], UR4 ;  /* 0x00026804063f95b2 */ /* 0x0000a20008000100 */
[----:B------:R-:W-:Y:S01]  /*09f0*/  NOP ;  /* 0x0000000000007918 */ /* 0x000fe20000000000 */
[----:B--2---:R-:W-:Y:S06]  /*0a00*/  BAR.SYNC.DEFER_BLOCKING 0x0 ;  /* 0x0000000000007b1d */ /* 0x004fec0000010000 */
[----:B------:R-:W-:Y:S05]  /*0a10*/  @!P2 BRA `(.L_x_4) ;  /* 0x0000004c0008a947 */ /* 0x000fea0003800000 */
[----:B------:R-:W-:-:S13]  /*0a20*/  ISETP.GT.U32.AND P0, PT, R9, 0x1, PT ;  /* 0x000000010900780c */ /* 0x000fda0003f04070 */
[----:B0-----:R-:W-:Y:S05]  /*0a30*/  @P0 EXIT ;  /* 0x000000000000094d */ /* 0x001fea0003800000 */
[----:B------:R-:W-:Y:S01]  /*0a40*/  ULDC.64 UR4, c[0x0][0x650] ;  /* 0x0001940000047ab9 */ /* 0x000fe20000000a00 */
[----:B------:R-:W-:Y:S01]  /*0a50*/  PRMT R9, RZ, 0x7610, R9 ;  /* 0x00007610ff097816 */ /* 0x000fe20000000009 */
[----:B------:R-:W-:Y:S01]  /*0a60*/  IMAD.MOV.U32 R16, RZ, RZ, -0x1 ;  /* 0xffffffffff107424 */ /* 0x000fe200078e00ff */
[----:B------:R-:W-:Y:S01]  /*0a70*/  ISETP.GE.U32.AND P0, PT, R0, UR4, PT ;  /* 0x0000000400007c0c */ /* 0x000fe2000bf06070 */
[----:B------:R-:W-:Y:S02]  /*0a80*/  IMAD.MOV.U32 R12, RZ, RZ, -0x1 ;  /* 0xffffffffff0c7424 */ /* 0x000fe400078e00ff */
[----:B------:R-:W-:Y:S01]  /*0a90*/  IMAD.MOV.U32 R69, RZ, RZ, -0x1 ;  /* 0xffffffffff457424 */ /* 0x000fe200078e00ff */
[----:B------:R-:W-:-:S13]  /*0aa0*/  ISETP.GE.U32.AND.EX P0, PT, R5, UR5, PT, P0 ;  /* 0x0000000505007c0c */ /* 0x000fda000bf06100 */
[----:B------:R-:W-:Y:S05]  /*0ab0*/  @P0 BRA `(.L_x_5) ;  /* 0x0000000400600947 */ /* 0x000fea0003800000 */
[----:B------:R-:W0:Y:S01]  /*0ac0*/  LDC.64 R16, c[0x0][0x628] ;  /* 0x00018a00ff107b82 */ /* 0x000e220000000a00 */
[----:B------:R-:W-:Y:S02]  /*0ad0*/  IMAD.MOV.U32 R10, RZ, RZ, R0 ;  /* 0x000000ffff0a7224 */ /* 0x000fe400078e0000 */
[----:B------:R-:W-:-:S05]  /*0ae0*/  IMAD.MOV.U32 R11, RZ, RZ, R5 ;  /* 0x000000ffff0b7224 */ /* 0x000fca00078e0005 */
[----:B------:R-:W1:Y:S08]  /*0af0*/  LDC R18, c[0x0][0x630] ;  /* 0x00018c00ff127b82 */ /* 0x000e700000000800 */
[----:B------:R-:W2:Y:S01]  /*0b00*/  LDC.64 R20, c[0x0][0x620] ;  /* 0x00018800ff147b82 */ /* 0x000ea20000000a00 */
[----:B0-----:R-:W-:-:S04]  /*0b10*/  ISETP.NE.U32.AND P0, PT, R16, RZ, PT ;  /* 0x000000ff1000720c */ /* 0x001fc80003f05070 */
[----:B------:R-:W-:-:S13]  /*0b20*/  ISETP.NE.AND.EX P0, PT, R17, RZ, PT, P0 ;  /* 0x000000ff1100720c */ /* 0x000fda0003f05300 */
[----:B-12---:R-:W-:Y:S05]  /*0b30*/  @!P0 BRA `(.L_x_6) ;  /* 0x0000000000288947 */ /* 0x006fea0003800000 */
[----:B------:R-:W0:Y:S02]  /*0b40*/  LDC R3, c[0x0][0x634] ;  /* 0x00018d00ff037b82 */ /* 0x000e240000000800 */
[----:B0-----:R-:W-:-:S05]  /*0b50*/  IADD3 R3, P0, R0, R3, RZ ;  /* 0x0000000300037210 */ /* 0x001fca0007f1e0ff */
[----:B------:R-:W-:-:S04]  /*0b60*/  IMAD.X R9, RZ, RZ, R5, P0 ;  /* 0x000000ffff097224 */ /* 0x000fc800000e0605 */
[----:B------:R-:W-:-:S04]  /*0b70*/  IMAD.WIDE.U32 R10, R9, R16, RZ ;  /* 0x00000010090a7225 */ /* 0x000fc800078e00ff */
[----:B------:R-:W-:-:S04]  /*0b80*/  IMAD.WIDE.U32 R12, P0, R3, R17, R10 ;  /* 0x00000011030c7225 */ /* 0x000fc8000780000a */
[----:B------:R-:W-:-:S04]  /*0b90*/  IMAD.WIDE.U32 R10, R3, R16, RZ ;  /* 0x00000010030a7225 */ /* 0x000fc800078e00ff */
[----:B------:R-:W-:Y:S01]  /*0ba0*/  IMAD.X R15, RZ, RZ, RZ, P0 ;  /* 0x000000ffff0f7224 */ /* 0x000fe200000e06ff */
[----:B------:R-:W-:Y:S01]  /*0bb0*/  IADD3 RZ, P0, R11, R12, RZ ;  /* 0x0000000c0bff7210 */ /* 0x000fe20007f1e0ff */
[----:B------:R-:W-:-:S04]  /*0bc0*/  IMAD.MOV.U32 R14, RZ, RZ, R13 ;  /* 0x000000ffff0e7224 */ /* 0x000fc800078e000d */
[----:B------:R-:W-:-:S08]  /*0bd0*/  IMAD.WIDE.U32.X R10, R9, R17, R14, P0 ;  /* 0x00000011090a7225 */ /* 0x000fd000000e040e */
.L_x_6:
[-CC-:B------:R-:W-:Y:S01]  /*0be0*/  SHF.R.U64 R69, R10, R18.reuse, R11.reuse ;  /* 0x000000120a457219 */ /* 0x180fe2000000120b */
[----:B------:R-:W0:Y:S01]  /*0bf0*/  LDC.64 R22, c[0x0][0x640] ;  /* 0x00019000ff167b82 */ /* 0x000e220000000a00 */
[----:B------:R-:W-:Y:S01]  /*0c00*/  SHF.R.U32.HI R7, RZ, R18, R11 ;  /* 0x00000012ff077219 */ /* 0x000fe2000001160b */
[----:B------:R-:W-:Y:S01]  /*0c10*/  ULDC UR4, c[0x0][0x150] ;  /* 0x0000540000047ab9 */ /* 0x000fe20000000800 */
[----:B------:R-:W-:Y:S01]  /*0c20*/  IADD3 R9, P0, RZ, -R69, RZ ;  /* 0x80000045ff097210 */ /* 0x000fe20007f1e0ff */
[----:B------:R-:W-:Y:S01]  /*0c30*/  IMAD.MOV.U32 R10, RZ, RZ, R0 ;  /* 0x000000ffff0a7224 */ /* 0x000fe200078e0000 */
[----:B------:R-:W-:Y:S01]  /*0c40*/  I2FP.F32.U32 R3, R6 ;  /* 0x0000000600037245 */ /* 0x000fe20000201000 */
[----:B------:R-:W-:Y:S02]  /*0c50*/  IMAD.MOV.U32 R11, RZ, RZ, R5 ;  /* 0x000000ffff0b7224 */ /* 0x000fe400078e0005 */
[----:B------:R-:W1:Y:S01]  /*0c60*/  LDC R14, c[0x0][0x618] ;  /* 0x00018600ff0e7b82 */ /* 0x000e620000000800 */
[----:B------:R-:W-:-:S02]  /*0c70*/  IMAD.X R13, RZ, RZ, ~R7, P0 ;  /* 0x000000ffff0d7224 */ /* 0x000fc400000e0e07 */
[----:B------:R-:W-:Y:S01]  /*0c80*/  FMUL R3, R3, UR4 ;  /* 0x0000000403037c20 */ /* 0x000fe20008400000 */
[----:B------:R-:W-:Y:S01]  /*0c90*/  IMAD.WIDE.U32 R10, R9, R20, R10 ;  /* 0x00000014090a7225 */ /* 0x000fe200078e000a */
[----:B------:R-:W-:-:S03]  /*0ca0*/  ULDC UR4, c[0x0][0x154] ;  /* 0x0000550000047ab9 */ /* 0x000fc60000000800 */
[----:B------:R-:W-:Y:S01]  /*0cb0*/  IMAD R12, R13, R20, RZ ;  /* 0x000000140d0c7224 */ /* 0x000fe200078e02ff */
[----:B------:R-:W2:Y:S01]  /*0cc0*/  LDC R7, c[0x0][0x144] ;  /* 0x00005100ff077b82 */ /* 0x000ea20000000800 */
[----:B------:R-:W3:Y:S01]  /*0cd0*/  F2I.U32.TRUNC.NTZ R3, R3 ;  /* 0x0000000300037305 */ /* 0x000ee2000020f000 */
[----:B------:R-:W-:Y:S02]  /*0ce0*/  IMAD.MOV.U32 R13, RZ, RZ, -0x1 ;  /* 0xffffffffff0d7424 */ /* 0x000fe400078e00ff */
[----:B------:R-:W-:-:S04]  /*0cf0*/  IMAD R9, R9, R21, R12 ;  /* 0x0000001509097224 */ /* 0x000fc800078e020c */
[----:B------:R-:W4:Y:S01]  /*0d00*/  LDC R18, c[0x0][0x608] ;  /* 0x00018200ff127b82 */ /* 0x000f220000000800 */
[----:B------:R-:W-:Y:S01]  /*0d10*/  IMAD.IADD R11, R11, 0x1, R9 ;  /* 0x000000010b0b7824 */ /* 0x000fe200078e0209 */
[----:B0-----:R-:W-:Y:S02]  /*0d20*/  ISETP.NE.U32.AND P0, PT, R22, RZ, PT ;  /* 0x000000ff1600720c */ /* 0x001fe40003f05070 */
[----:B------:R-:W-:Y:S02]  /*0d30*/  I2FP.F32.U32 R9, R8 ;  /* 0x0000000800097245 */ /* 0x000fe40000201000 */
[----:B------:R-:W-:Y:S02]  /*0d40*/  ISETP.NE.AND.EX P0, PT, R23, RZ, PT, P0 ;  /* 0x000000ff1700720c */ /* 0x000fe40003f05300 */
[----:B------:R-:W0:Y:S01]  /*0d50*/  LDC R12, c[0x0][0x658] ;  /* 0x00019600ff0c7b82 */ /* 0x000e220000000800 */
[-C--:B-1----:R-:W-:Y:S01]  /*0d60*/  SHF.R.U64 R16, R10, R14.reuse, R11 ;  /* 0x0000000e0a107219 */ /* 0x082fe2000000120b */
[----:B---3--:R-:W-:Y:S01]  /*0d70*/  IMAD.MOV R10, RZ, RZ, -R3 ;  /* 0x000000ffff0a7224 */ /* 0x008fe200078e0a03 */
[----:B------:R-:W-:-:S05]  /*0d80*/  SHF.R.U32.HI R11, RZ, R14, R11 ;  /* 0x0000000eff0b7219 */ /* 0x000fca000001160b */
[----:B------:R-:W1:Y:S01]  /*0d90*/  LDC R17, c[0x0][0x148] ;  /* 0x00005200ff117b82 */ /* 0x000e620000000800 */
[----:B--2---:R-:W-:Y:S02]  /*0da0*/  IMAD R3, R7, R10, R6 ;  /* 0x0000000a07037224 */ /* 0x004fe400078e0206 */
[----:B------:R-:W-:-:S04]  /*0db0*/  FMUL R7, R9, UR4 ;  /* 0x0000000409077c20 */ /* 0x000fc80008400000 */
[----:B------:R2:W3:Y:S01]  /*0dc0*/  F2I.U32.TRUNC.NTZ R15, R7 ;  /* 0x00000007000f7305 */ /* 0x0004e2000020f000 */
[----:B------:R-:W1:Y:S01]  /*0dd0*/  LDC R21, c[0x0][0x600] ;  /* 0x00018000ff157b82 */ /* 0x000e620000000800 */
[-CC-:B----4-:R-:W-:Y:S02]  /*0de0*/  SHF.R.U64 R27, R16, R18.reuse, R11.reuse ;  /* 0x00000012101b7219 */ /* 0x190fe4000000120b */
[----:B------:R-:W-:Y:S01]  /*0df0*/  SHF.R.U32.HI R9, RZ, R18, R11 ;  /* 0x00000012ff097219 */ /* 0x000fe2000001160b */
[----:B------:R-:W-:-:S04]  /*0e00*/  IMAD.MOV.U32 R11, RZ, RZ, 0x1 ;  /* 0x00000001ff0b7424 */ /* 0x000fc800078e00ff */
[----:B------:R-:W4:Y:S01]  /*0e10*/  LDC R20, c[0x0][0x648] ;  /* 0x00019200ff147b82 */ /* 0x000f220000000800 */
[-C--:B0-----:R-:W-:Y:S02]  /*0e20*/  SHF.L.U32 R6, R13, R12.reuse, RZ ;  /* 0x0000000c0d067219 */ /* 0x081fe400000006ff */
[-CC-:B------:R-:W-:Y:S02]  /*0e30*/  SHF.R.U64 R18, R27, R12.reuse, R9.reuse ;  /* 0x0000000c1b127219 */ /* 0x180fe40000001209 */
[----:B------:R-:W-:Y:S02]  /*0e40*/  SHF.R.U32.HI R19, RZ, R12, R9 ;  /* 0x0000000cff137219 */ /* 0x000fe40000011609 */
[----:B------:R-:W-:Y:S01]  /*0e50*/  LOP3.LUT R14, RZ, R6, RZ, 0x33, !PT ;  /* 0x00000006ff0e7212 */ /* 0x000fe200078e33ff */
[----:B------:R-:W0:Y:S01]  /*0e60*/  LDC R25, c[0x0][0x638] ;  /* 0x00018e00ff197b82 */ /* 0x000e220000000800 */
[----:B------:R-:W-:Y:S01]  /*0e70*/  SHF.L.U32 R9, R11, R12, RZ ;  /* 0x0000000c0b097219 */ /* 0x000fe200000006ff */
[----:B------:R-:W-:-:S02]  /*0e80*/  IMAD.MOV.U32 R6, RZ, RZ, R18 ;  /* 0x000000ffff067224 */ /* 0x000fc400078e0012 */
[----:B--2---:R-:W-:-:S04]  /*0e90*/  IMAD.MOV.U32 R7, RZ, RZ, R19 ;  /* 0x000000ffff077224 */ /* 0x004fc800078e0013 */
[----:B------:R-:W2:Y:S01]  /*0ea0*/  LDC R24, c[0x0][0x610] ;  /* 0x00018400ff187b82 */ /* 0x000ea20000000800 */
[----:B---3--:R-:W-:Y:S05]  /*0eb0*/  @!P0 BRA `(.L_x_7) ;  /* 0x0000000000288947 */ /* 0x008fea0003800000 */
[----:B------:R-:W3:Y:S02]  /*0ec0*/  LDC R13, c[0x0][0x64c] ;  /* 0x00019300ff0d7b82 */ /* 0x000ee40000000800 */
[----:B---3--:R-:W-:-:S05]  /*0ed0*/  IADD3 R13, P0, R18, R13, RZ ;  /* 0x0000000d120d7210 */ /* 0x008fca0007f1e0ff */
        /* <DEDUP_REMOVED lines=8> */
.L_x_7:
[----:B----4-:R-:W-:Y:S01]  /*0f60*/  SHF.R.U64 R6, R6, R20, R7 ;  /* 0x0000001406067219 */ /* 0x010fe20000001207 */
[----:B-1----:R-:W-:Y:S01]  /*0f70*/  VIADD R7, R21, 0xffffffff ;  /* 0xffffffff15077836 */ /* 0x002fe20000000000 */
[----:B------:R-:W-:Y:S01]  /*0f80*/  LOP3.LUT R14, R27, R14, RZ, 0xc0, !PT ;  /* 0x0000000e1b0e7212 */ /* 0x000fe200078ec0ff */
[----:B------:R-:W-:Y:S02]  /*0f90*/  IMAD.MOV R15, RZ, RZ, -R15 ;  /* 0x000000ffff0f7224 */ /* 0x000fe400078e0a0f */
[----:B------:R-:W-:Y:S01]  /*0fa0*/  IMAD.MOV R10, RZ, RZ, -R6 ;  /* 0x000000ffff0a7224 */ /* 0x000fe200078e0a06 */
[----:B------:R-:W-:Y:S01]  /*0fb0*/  LOP3.LUT R7, R16, R7, RZ, 0xc0, !PT ;  /* 0x0000000710077212 */ /* 0x000fe200078ec0ff */
[----:B------:R-:W-:Y:S02]  /*0fc0*/  IMAD R14, R9, R6, R14 ;  /* 0x00000006090e7224 */ /* 0x000fe400078e020e */
[----:B------:R-:W-:Y:S02]  /*0fd0*/  @P4 IMAD R3, R17, R15, R8 ;  /* 0x0000000f11034224 */ /* 0x000fe400078e0208 */
[----:B0-----:R-:W-:-:S02]  /*0fe0*/  IMAD R6, R10, R25, R18 ;  /* 0x000000190a067224 */ /* 0x001fc400078e0212 */
[----:B--2---:R-:W-:Y:S02]  /*0ff0*/  IMAD R3, R14, R24, R3 ;  /* 0x000000180e037224 */ /* 0x004fe400078e0203 */
[----:B------:R-:W-:Y:S02]  /*1000*/  IMAD R6, R6, R21, R7 ;  /* 0x0000001506067224 */ /* 0x000fe400078e0207 */
[----:B------:R-:W-:-:S03]  /*1010*/  IMAD.MOV.U32 R9, RZ, RZ, 0x1 ;  /* 0x00000001ff097424 */ /* 0x000fc600078e00ff */
[----:B------:R-:W-:Y:S02]  /*1020*/  SEL R12, R6, R3, !P4 ;  /* 0x00000003060c7207 */ /* 0x000fe40006000000 */
[----:B------:R-:W-:-:S07]  /*1030*/  SEL R16, R3, R6, !P4 ;  /* 0x0000000603107207 */ /* 0x000fce0006000000 */
.L_x_5:
[----:B------:R-:W-:-:S08]  /*1040*/  NOP ;  /* 0x0000000000007918 */ /* 0x000fd00000000000 */
[----:B------:R-:W0:Y:S02]  /*1050*/  USETMAXREG.TRY_ALLOC.CTAPOOL UP0, 0xe8 ;  /* 0x000000e8000079c8 */ /* 0x000e240008000600 */
[----:B0-----:R-:W-:-:S13]  /*1060*/  PLOP3.LUT P0, PT, PT, PT, UP0, 0x80, 0x0 ;  /* 0x000000000000781c */ /* 0x001fda0003f0f008 */
[----:B------:R-:W-:Y:S05]  /*1070*/  @!P0 BRA `(.L_x_5) ;  /* 0xfffffffc00f08947 */ /* 0x000fea000383ffff */
[----:B------:R-:W-:Y:S01]  /*1080*/  ULDC.64 UR4, c[0x0][0x598] ;  /* 0x0001660000047ab9 */ /* 0x000fe20000000a00 */
[----:B------:R-:W-:Y:S01]  /*1090*/  ULDC.64 UR18, c[0x0][0x208] ;  /* 0x0000820000127ab9 */ /* 0x000fe20000000a00 */
[----:B------:R-:W-:-:S04]  /*10a0*/  ISETP.NE.U32.AND P0, PT, RZ, UR4, PT ;  /* 0x00000004ff007c0c */ /* 0x000fc8000bf05070 */
[----:B------:R-:W-:-:S13]  /*10b0*/  ISETP.NE.AND.EX P0, PT, RZ, UR5, PT, P0 ;  /* 0x00000005ff007c0c */ /* 0x000fda000bf05300 */
[----:B------:R-:W-:Y:S05]  /*10c0*/  @!P0 BRA `(.L_x_8) ;  /* 0x00000000001c8947 */ /* 0x000fea0003800000 */
[----:B------:R-:W0:Y:S02]  /*10d0*/  LDC.64 R6, c[0x0][0x598] ;  /* 0x00016600ff067b82 */ /* 0x000e240000000a00 */
[----:B0-----:R-:W2:Y:S02]  /*10e0*/  LDG.E.64 R6, desc[UR18][R6.64] ;  /* 0x0000001206067981 */ /* 0x001ea4000c1e1b00 */
[----:B--2---:R-:W-:-:S04]  /*10f0*/  ISETP.NE.U32.AND P0, PT, R6, RZ, PT ;  /* 0x000000ff0600720c */ /* 0x004fc80003f05070 */
[----:B------:R-:W-:-:S13]  /*1100*/  ISETP.NE.AND.EX P0, PT, R7, RZ, PT, P0 ;  /* 0x000000ff0700720c */ /* 0x000fda0003f05300 */
[----:B------:R-:W-:Y:S05]  /*1110*/  @!P0 BRA `(.L_x_8) ;  /* 0x0000000000088947 */ /* 0x000fea0003800000 */
[----:B------:R0:W5:Y:S01]  /*1120*/  LD.E R3, desc[UR18][R6.64] ;  /* 0x0000001206037980 */ /* 0x000162000c101900 */
[----:B------:R-:W-:Y:S05]  /*1130*/  BRA `(.L_x_9) ;  /* 0x0000000000207947 */ /* 0x000fea0003800000 */
.L_x_8:
[----:B------:R-:W-:Y:S02]  /*1140*/  ULDC.64 UR4, c[0x0][0x588] ;  /* 0x0001620000047ab9 */ /* 0x000fe40000000a00 */
[----:B------:R-:W-:-:S04]  /*1150*/  ISETP.NE.U32.AND P0, PT, RZ, UR4, PT ;  /* 0x00000004ff007c0c */ /* 0x000fc8000bf05070 */
[----:B------:R-:W-:-:S13]  /*1160*/  ISETP.NE.AND.EX P0, PT, RZ, UR5, PT, P0 ;  /* 0x00000005ff007c0c */ /* 0x000fda000bf05300 */
[----:B------:R-:W-:Y:S05]  /*1170*/  @!P0 BRA `(.L_x_10) ;  /* 0x00000000000c8947 */ /* 0x000fea0003800000 */
[----:B------:R-:W0:Y:S02]  /*1180*/  LDC.64 R6, c[0x0][0x588] ;  /* 0x00016200ff067b82 */ /* 0x000e240000000a00 */
[----:B0-----:R1:W5:Y:S01]  /*1190*/  LDG.E R3, desc[UR18][R6.64] ;  /* 0x0000001206037981 */ /* 0x001362000c1e1900 */
[----:B------:R-:W-:Y:S05]  /*11a0*/  BRA `(.L_x_9) ;  /* 0x0000000000047947 */ /* 0x000fea0003800000 */
.L_x_10:
[----:B------:R-:W2:Y:S02]  /*11b0*/  LDC R3, c[0x0][0x580] ;  /* 0x00016000ff037b82 */ /* 0x000ea40000000800 */
.L_x_9:
[----:B------:R-:W-:Y:S02]  /*11c0*/  ULDC.64 UR4, c[0x0][0x5a0] ;  /* 0x0001680000047ab9 */ /* 0x000fe40000000a00 */
[----:B------:R-:W-:-:S04]  /*11d0*/  ISETP.NE.U32.AND P0, PT, RZ, UR4, PT ;  /* 0x00000004ff007c0c */ /* 0x000fc8000bf05070 */
[----:B------:R-:W-:-:S13]  /*11e0*/  ISETP.NE.AND.EX P0, PT, RZ, UR5, PT, P0 ;  /* 0x00000005ff007c0c */ /* 0x000fda000bf05300 */
[----:B------:R-:W-:Y:S05]  /*11f0*/  @!P0 BRA `(.L_x_11) ;  /* 0x00000000001c8947 */ /* 0x000fea0003800000 */
[----:B01----:R-:W0:Y:S02]  /*1200*/  LDC.64 R6, c[0x0][0x5a0] ;  /* 0x00016800ff067b82 */ /* 0x003e240000000a00 */
[----:B0-----:R-:W3:Y:S02]  /*1210*/  LDG.E.64 R6, desc[UR18][R6.64] ;  /* 0x0000001206067981 */ /* 0x001ee4000c1e1b00 */
[----:B---3--:R-:W-:-:S04]  /*1220*/  ISETP.NE.U32.AND P0, PT, R6, RZ, PT ;  /* 0x000000ff0600720c */ /* 0x008fc80003f05070 */
[----:B------:R-:W-:-:S13]  /*1230*/  ISETP.NE.AND.EX P0, PT, R7, RZ, PT, P0 ;  /* 0x000000ff0700720c */ /* 0x000fda0003f05300 */
[----:B------:R-:W-:Y:S05]  /*1240*/  @!P0 BRA `(.L_x_11) ;  /* 0x0000000000088947 */ /* 0x000fea0003800000 */
[----:B------:R0:W5:Y:S01]  /*1250*/  LD.E R10, desc[UR18][R6.64] ;  /* 0x00000012060a7980 */ /* 0x000162000c101900 */
[----:B------:R-:W-:Y:S05]  /*1260*/  BRA `(.L_x_12) ;  /* 0x0000000000207947 */ /* 0x000fea0003800000 */
.L_x_11:
[----:B------:R-:W-:Y:S02]  /*1270*/  ULDC.64 UR4, c[0x0][0x590] ;  /* 0x0001640000047ab9 */ /* 0x000fe40000000a00 */
[----:B------:R-:W-:-:S04]  /*1280*/  ISETP.NE.U32.AND P0, PT, RZ, UR4, PT ;  /* 0x00000004ff007c0c */ /* 0x000fc8000bf05070 */
[----:B------:R-:W-:-:S13]  /*1290*/  ISETP.NE.AND.EX P0, PT, RZ, UR5, PT, P0 ;  /* 0x00000005ff007c0c */ /* 0x000fda000bf05300 */
[----:B------:R-:W-:Y:S05]  /*12a0*/  @!P0 BRA `(.L_x_13) ;  /* 0x00000000000c8947 */ /* 0x000fea0003800000 */
[----:B------:R-:W3:Y:S02]  /*12b0*/  LDC.64 R10, c[0x0][0x590] ;  /* 0x00016400ff0a7b82 */ /* 0x000ee40000000a00 */
[----:B---3--:R3:W5:Y:S01]  /*12c0*/  LDG.E R10, desc[UR18][R10.64] ;  /* 0x000000120a0a7981 */ /* 0x008762000c1e1900 */
[----:B------:R-:W-:Y:S05]  /*12d0*/  BRA `(.L_x_12) ;  /* 0x0000000000047947 */ /* 0x000fea0003800000 */
.L_x_13:
[----:B------:R-:W4:Y:S02]  /*12e0*/  LDC R10, c[0x0][0x584] ;  /* 0x00016100ff0a7b82 */ /* 0x000f240000000800 */
.L_x_12:
[----:B------:R-:W-:-:S13]  /*12f0*/  LOP3.LUT P0, RZ, R9, 0xff, RZ, 0xc0, !PT ;  /* 0x000000ff09ff7812 */ /* 0x000fda000780c0ff */
[----:B------:R-:W-:Y:S05]  /*1300*/  @!P0 EXIT ;  /* 0x000000000000894d */ /* 0x000fea0003800000 */
[----:B------:R-:W-:Y:S01]  /*1310*/  ULDC UR4, c[0x0][0x28c] ;  /* 0x0000a30000047ab9 */ /* 0x000fe20000000800 */
[----:B------:R-:W-:Y:S01]  /*1320*/  LOP3.LUT R80, R4, 0x1, RZ, 0xfc, !PT ;  /* 0x0000000104507812 */ /* 0x000fe200078efcff */
[----:B------:R-:W-:-:S04]  /*1330*/  UIADD3 UR4, UR4, 0x1f, URZ ;  /* 0x0000001f04047890 */ /* 0x000fc8000fffe03f */
[----:B------:R-:W-:-:S04]  /*1340*/  USHF.R.S32.HI UR5, URZ, 0x1f, UR4 ;  /* 0x0000001f3f057899 */ /* 0x000fc80008011404 */
[----:B------:R-:W-:-:S03]  /*1350*/  ULEA.HI UR5, UR5, UR4, URZ, 0x5 ;  /* 0x0000000405057291 */ /* 0x000fc6000f8f283f */
[----:B------:R-:W-:Y:S01]  /*1360*/  UMOV UR4, URZ ;  /* 0x0000003f00047c82 */ /* 0x000fe20008000000 */
[----:B------:R-:W-:-:S03]  /*1370*/  USHF.R.S32.HI UR9, URZ, 0x5, UR5 ;  /* 0x000000053f097899 */ /* 0x000fc60008011405 */
[----:B------:R-:W-:-:S09]  /*1380*/  UMOV UR5, URZ ;  /* 0x0000003f00057c82 */ /* 0x000fd20008000000 */
.L_x_102:
[----:B01----:R-:W-:Y:S01]  /*1390*/  LOP3.LUT R6, R2, 0x80, RZ, 0xc0, !PT ;  /* 0x0000008002067812 */ /* 0x003fe200078ec0ff */
[----:B------:R-:W0:Y:S01]  /*13a0*/  S2UR UR13, SR_CgaCtaId ;  /* 0x00000000000d79c3 */ /* 0x000e220000008800 */
[----:B------:R-:W-:Y:S01]  /*13b0*/  UMOV UR12, 0x400 ;  /* 0x00000400000c7882 */ /* 0x000fe20000000000 */
[----:B------:R-:W-:Y:S01]  /*13c0*/  UMOV UR6, URZ ;  /* 0x0000003f00067c82 */ /* 0x000fe20008000000 */
[----:B------:R-:W-:Y:S01]  /*13d0*/  SHF.R.U32.HI R6, RZ, 0x7, R6 ;  /* 0x00000007ff067819 */ /* 0x000fe20000011606 */
[----:B------:R-:W-:Y:S01]  /*13e0*/  UMOV UR7, URZ ;  /* 0x0000003f00077c82 */ /* 0x000fe20008000000 */
[----:B------:R-:W-:Y:S01]  /*13f0*/  UMOV UR16, UR5 ;  /* 0x0000000500107c82 */ /* 0x000fe20008000000 */
[----:B------:R-:W-:Y:S01]  /*1400*/  CS2R R14, SRZ ;  /* 0x00000000000e7805 */ /* 0x000fe2000001ff00 */
[----:B---3--:R-:W-:Y:S01]  /*1410*/  IMAD.MOV.U32 R11, RZ, RZ, RZ ;  /* 0x000000ffff0b7224 */ /* 0x008fe200078e00ff */
[----:B------:R-:W1:Y:S01]  /*1420*/  LDC R7, c[0x0][0x28c] ;  /* 0x0000a300ff077b82 */ /* 0x000e620000000800 */
[----:B------:R-:W3:Y:S01]  /*1430*/  SHFL.IDX PT, R6, R6, RZ, 0x1f ;  /* 0x00001fff06067589 */ /* 0x000ee200000e0000 */
[----:B------:R-:W-:-:S02]  /*1440*/  CS2R R18, SRZ ;  /* 0x0000000000127805 */ /* 0x000fc4000001ff00 */
[----:B------:R-:W-:Y:S02]  /*1450*/  CS2R R20, SRZ ;  /* 0x0000000000147805 */ /* 0x000fe4000001ff00 */
[----:B------:R-:W-:Y:S02]  /*1460*/  CS2R R22, SRZ ;  /* 0x0000000000167805 */ /* 0x000fe4000001ff00 */
[----:B------:R-:W-:Y:S02]  /*1470*/  CS2R R56, SRZ ;  /* 0x0000000000387805 */ /* 0x000fe4000001ff00 */
[----:B------:R-:W-:Y:S02]  /*1480*/  CS2R R58, SRZ ;  /* 0x00000000003a7805 */ /* 0x000fe4000001ff00 */
[----:B------:R-:W-:Y:S02]  /*1490*/  CS2R R60, SRZ ;  /* 0x00000000003c7805 */ /* 0x000fe4000001ff00 */
[----:B------:R-:W-:-:S02]  /*14a0*/  CS2R R62, SRZ ;  /* 0x00000000003e7805 */ /* 0x000fc4000001ff00 */
[----:B------:R-:W-:Y:S02]  /*14b0*/  CS2R R64, SRZ ;  /* 0x0000000000407805 */ /* 0x000fe4000001ff00 */
[----:B------:R-:W-:Y:S01]  /*14c0*/  CS2R R66, SRZ ;  /* 0x0000000000427805 */ /* 0x000fe2000001ff00 */
[----:B------:R-:W-:Y:S01]  /*14d0*/  IMAD.MOV.U32 R68, RZ, RZ, RZ ;  /* 0x000000ffff447224 */ /* 0x000fe200078e00ff */
[----:B------:R-:W-:Y:S02]  /*14e0*/  CS2R R70, SRZ ;  /* 0x0000000000467805 */ /* 0x000fe4000001ff00 */
[----:B------:R-:W-:Y:S02]  /*14f0*/  CS2R R72, SRZ ;  /* 0x0000000000487805 */ /* 0x000fe4000001ff00 */
[----:B------:R-:W-:Y:S02]  /*1500*/  CS2R R74, SRZ ;  /* 0x00000000004a7805 */ /* 0x000fe4000001ff00 */
[----:B------:R-:W-:-:S02]  /*1510*/  CS2R R76, SRZ ;  /* 0x00000000004c7805 */ /* 0x000fc4000001ff00 */
[----:B------:R-:W-:Y:S01]  /*1520*/  CS2R R78, SRZ ;  /* 0x00000000004e7805 */ /* 0x000fe2000001ff00 */
[----:B------:R-:W-:Y:S01]  /*1530*/  IMAD.U32 R9, RZ, RZ, UR4 ;  /* 0x00000004ff097e24 */ /* 0x000fe2000f8e00ff */
[----:B------:R-:W-:Y:S02]  /*1540*/  CS2R R24, SRZ ;  /* 0x0000000000187805 */ /* 0x000fe4000001ff00 */
[----:B------:R-:W-:Y:S02]  /*1550*/  CS2R R26, SRZ ;  /* 0x00000000001a7805 */ /* 0x000fe4000001ff00 */
[----:B------:R-:W-:Y:S02]  /*1560*/  CS2R R28, SRZ ;  /* 0x00000000001c7805 */ /* 0x000fe4000001ff00 */
[----:B------:R-:W-:Y:S02]  /*1570*/  CS2R R30, SRZ ;  /* 0x00000000001e7805 */ /* 0x000fe4000001ff00 */
[----:B------:R-:W-:-:S02]  /*1580*/  CS2R R32, SRZ ;  /* 0x0000000000207805 */ /* 0x000fc4000001ff00 */
[----:B------:R-:W-:Y:S02]  /*1590*/  CS2R R34, SRZ ;  /* 0x0000000000227805 */ /* 0x000fe4000001ff00 */
[----:B-1----:R-:W-:Y:S02]  /*15a0*/  ISETP.GE.AND P0, PT, R7, 0x1, PT ;  /* 0x000000010700780c */ /* 0x002fe40003f06270 */
[----:B------:R-:W-:Y:S02]  /*15b0*/  CS2R R36, SRZ ;  /* 0x0000000000247805 */ /* 0x000fe4000001ff00 */
[----:B---3--:R-:W-:Y:S02]  /*15c0*/  R2UR UR8, R6 ;  /* 0x00000000060872ca */ /* 0x008fe400000e0000 */
[----:B------:R-:W-:Y:S02]  /*15d0*/  CS2R R38, SRZ ;  /* 0x0000000000267805 */ /* 0x000fe4000001ff00 */
[----:B------:R-:W-:-:S02]  /*15e0*/  CS2R R40, SRZ ;  /* 0x0000000000287805 */ /* 0x000fc4000001ff00 */
[----:B------:R-:W-:Y:S02]  /*15f0*/  CS2R R42, SRZ ;  /* 0x00000000002a7805 */ /* 0x000fe4000001ff00 */
[----:B------:R-:W-:Y:S02]  /*1600*/  CS2R R44, SRZ ;  /* 0x00000000002c7805 */ /* 0x000fe4000001ff00 */
[----:B------:R-:W-:Y:S02]  /*1610*/  CS2R R46, SRZ ;  /* 0x00000000002e7805 */ /* 0x000fe4000001ff00 */
[----:B------:R-:W-:Y:S02]  /*1620*/  CS2R R48, SRZ ;  /* 0x0000000000307805 */ /* 0x000fe4000001ff00 */
[----:B------:R-:W-:Y:S02]  /*1630*/  CS2R R50, SRZ ;  /* 0x0000000000327805 */ /* 0x000fe4000001ff00 */
[----:B------:R-:W-:-:S02]  /*1640*/  CS2R R52, SRZ ;  /* 0x0000000000347805 */ /* 0x000fc4000001ff00 */
[----:B------:R-:W-:Y:S01]  /*1650*/  CS2R R54, SRZ ;  /* 0x0000000000367805 */ /* 0x000fe2000001ff00 */
[----:B------:R-:W-:-:S04]  /*1660*/  ULEA.HI UR10, UR8, UR8, URZ, 0x1 ;  /* 0x00000008080a7291 */ /* 0x000fc8000f8f083f */
[----:B------:R-:W-:Y:S02]  /*1670*/  ULOP3.LUT UR11, UR10, 0x1ffffe, URZ, 0xc0, !UPT ;  /* 0x001ffffe0a0b7892 */ /* 0x000fe4000f8ec03f */
[----:B0-----:R-:W-:Y:S02]  /*1680*/  ULEA UR10, UR13, UR12, 0x18 ;  /* 0x0000000c0d0a7291 */ /* 0x001fe4000f8ec03f */
[----:B------:R-:W-:-:S03]  /*1690*/  UIADD3 UR11, UR8, -UR11, URZ ;  /* 0x8000000b080b7290 */ /* 0x000fc6000fffe03f */
[----:B------:R-:W-:Y:S01]  /*16a0*/  UMOV UR8, URZ ;  /* 0x0000003f00087c82 */ /* 0x000fe20008000000 */
[----:B------:R-:W-:-:S04]  /*16b0*/  ULEA UR11, UR11, UR10, 0xb ;  /* 0x0000000a0b0b7291 */ /* 0x000fc8000f8e583f */
[----:B------:R-:W-:-:S04]  /*16c0*/  UIADD3 UR11, UR11, 0x300, URZ ;  /* 0x000003000b0b7890 */ /* 0x000fc8000fffe03f */
[----:B------:R-:W-:-:S04]  /*16d0*/  USHF.R.U32.HI UR11, URZ, 0x4, UR11 ;  /* 0x000000043f0b7899 */ /* 0x000fc8000801160b */
[----:B------:R-:W-:Y:S01]  /*16e0*/  ULOP3.LUT UR11, UR11, 0x3fff, URZ, 0xc0, !UPT ;  /* 0x00003fff0b0b7892 */ /* 0x000fe2000f8ec03f */
[----:B-----5:R-:W-:Y:S11]  /*16f0*/  @!P0 BRA `(.L_x_14) ;  /* 0x00000004005c8947 */ /* 0x020ff60003800000 */
[----:B------:R-:W-:-:S13]  /*1700*/  ISETP.NE.AND P1, PT, R80, 0x3, PT ;  /* 0x000000035000780c */ /* 0x000fda0003f25270 */
[----:B------:R-:W-:Y:S05]  /*1710*/  @!P1 BRA `(.L_x_15) ;  /* 0x0000000000049947 */ /* 0x000fea0003800000 */
[----:B------:R-:W-:Y:S01]  /*1720*/  BPT.TRAP 0x1 ;  /* 0x000000040000795c */ /* 0x000fe20000300000 */
.L_x_15:
[----:B------:R-:W-:Y:S01]  /*1730*/  ULEA UR6, UR5, UR10, 0x3 ;  /* 0x0000000a05067291 */ /* 0x000fe2000f8e183f */
[----:B------:R-:W-:-:S05]  /*1740*/  IMAD.U32 R6, RZ, RZ, UR4 ;  /* 0x00000004ff067e24 */ /* 0x000fca000f8e00ff */
[----:B------:R-:W-:-:S04]  /*1750*/  SHF.L.U32 R6, R6, 0x1f, RZ ;  /* 0x0000001f06067819 */ /* 0x000fc800000006ff */
[----:B------:R0:W1:Y:S01]  /*1760*/  SYNCS.PHASECHK.TRANS64.TRYWAIT P0, [UR6], R6 ;  /* 0x00000006ff0075a7 */ /* 0x0000620008000146 */
[----:B------:R-:W-:Y:S05]  /*1770*/  @!P1 BRA `(.L_x_16) ;  /* 0x0000000000049947 */ /* 0x000fea0003800000 */
[----:B------:R-:W-:Y:S01]  /*1780*/  BPT.TRAP 0x1 ;  /* 0x000000040000795c */ /* 0x000fe20000300000 */
.L_x_16:
[----:B-1----:R-:W-:Y:S05]  /*1790*/  @P0 BRA `(.L_x_17) ;  /* 0x0000000000080947 */ /* 0x002fea0003800000 */
[----:B------:R-:W1:Y:S02]  /*17a0*/  SYNCS.PHASECHK.TRANS64.TRYWAIT P0, [UR6], R6 ;  /* 0x00000006ff0075a7 */ /* 0x000e640008000146 */
[----:B-1----:R-:W-:Y:S05]  /*17b0*/  @!P0 BRA `(.L_x_18) ;  /* 0x0000006400e48947 */ /* 0x002fea0003800000 */
.L_x_17:
[----:B------:R-:W-:Y:S01]  /*17c0*/  UIADD3 UR6, UR10, 0x25300, URZ ;  /* 0x000253000a067890 */ /* 0x000fe2000fffe03f */
[----:B------:R-:W-:Y:S01]  /*17d0*/  WARPGROUP.ARRIVE ;  /* 0x00000000000079c5 */ /* 0x000fe20000000000 */
[----:B------:R-:W-:Y:S01]  /*17e0*/  ULDC UR7, c[0x0][0x50c] ;  /* 0x0001430000077ab9 */ /* 0x000fe20000000800 */
[----:B------:R-:W-:Y:S01]  /*17f0*/  ULOP3.LUT UR12, UR11, 0x10000, URZ, 0xfc, !UPT ;  /* 0x000100000b0c7892 */ /* 0x000fe2000f8efc3f */
[----:B------:R-:W-:Y:S01]  /*1800*/  CS2R R14, SRZ ;  /* 0x00000000000e7805 */ /* 0x000fe2000001ff00 */
[----:B------:R-:W-:Y:S01]  /*1810*/  UISETP.NE.AND UP0, UPT, UR7, 0x1, UPT ;  /* 0x000000010700788c */ /* 0x000fe2000bf05270 */
[----:B------:R-:W-:Y:S01]  /*1820*/  IMAD.MOV.U32 R11, RZ, RZ, RZ ;  /* 0x000000ffff0b7224 */ /* 0x000fe200078e00ff */
[----:B------:R-:W-:Y:S01]  /*1830*/  USHF.R.U32.HI UR6, URZ, 0x4, UR6 ;  /* 0x000000043f067899 */ /* 0x000fe20008011606 */
[----:B------:R-:W-:Y:S01]  /*1840*/  CS2R R18, SRZ ;  /* 0x0000000000127805 */ /* 0x000fe2000001ff00 */
[----:B------:R-:W-:Y:S01]  /*1850*/  USEL UR7, URZ, 0x1, UP0 ;  /* 0x000000013f077887 */ /* 0x000fe20008000000 */
[----:B------:R-:W-:Y:S01]  /*1860*/  CS2R R20, SRZ ;  /* 0x0000000000147805 */ /* 0x000fe2000001ff00 */
[----:B------:R-:W-:Y:S01]  /*1870*/  ULOP3.LUT UR6, UR6, 0x3fff, URZ, 0xc0, !UPT ;  /* 0x00003fff06067892 */ /* 0x000fe2000f8ec03f */
[----:B------:R-:W-:Y:S01]  /*1880*/  CS2R R22, SRZ ;  /* 0x0000000000167805 */ /* 0x000fe2000001ff00 */
[----:B------:R-:W-:Y:S01]  /*1890*/  ULEA UR12, UR5, UR12, 0x8 ;  /* 0x0000000c050c7291 */ /* 0x000fe2000f8e403f */
[----:B------:R-:W-:Y:S01]  /*18a0*/  CS2R R56, SRZ ;  /* 0x0000000000387805 */ /* 0x000fe2000001ff00 */
[----:B------:R-:W-:Y:S01]  /*18b0*/  ULOP3.LUT UR6, UR6, 0x10000, URZ, 0xfc, !UPT ;  /* 0x0001000006067892 */ /* 0x000fe2000f8efc3f */
[----:B------:R-:W-:Y:S01]  /*18c0*/  ISETP.NE.AND P0, PT, RZ, UR7, PT ;  /* 0x00000007ff007c0c */ /* 0x000fe2000bf05270 */
[----:B------:R-:W-:Y:S01]  /*18d0*/  UMOV UR13, 0xc0000010 ;  /* 0xc0000010000d7882 */ /* 0x000fe20000000000 */
[----:B------:R-:W-:Y:S01]  /*18e0*/  UMOV UR15, 0xc0000010 ;  /* 0xc0000010000f7882 */ /* 0x000fe20000000000 */
[----:B------:R-:W-:Y:S01]  /*18f0*/  ULEA UR14, UR5, UR6, 0x7 ;  /* 0x00000006050e7291 */ /* 0x000fe2000f8e383f */
[----:B------:R-:W-:-:S02]  /*1900*/  CS2R R58, SRZ ;  /* 0x00000000003a7805 */ /* 0x000fc4000001ff00 */
[----:B------:R-:W-:Y:S01]  /*1910*/  CS2R R60, SRZ ;  /* 0x00000000003c7805 */ /* 0x000fe2000001ff00 */
[----:B------:R-:W-:Y:S01]  /*1920*/  UMOV UR6, 0x1 ;  /* 0x0000000100067882 */ /* 0x000fe20000000000 */
[----:B------:R-:W-:Y:S02]  /*1930*/  CS2R R62, SRZ ;  /* 0x00000000003e7805 */ /* 0x000fe4000001ff00 */
[----:B------:R-:W-:Y:S02]  /*1940*/  CS2R R64, SRZ ;  /* 0x0000000000407805 */ /* 0x000fe4000001ff00 */
[----:B------:R-:W-:Y:S01]  /*1950*/  CS2R R66, SRZ ;  /* 0x0000000000427805 */ /* 0x000fe2000001ff00 */
[----:B------:R-:W-:Y:S01]  /*1960*/  IMAD.MOV.U32 R68, RZ, RZ, RZ ;  /* 0x000000ffff447224 */ /* 0x000fe200078e00ff */
[----:B------:R-:W-:Y:S01]  /*1970*/  CS2R R70, SRZ ;  /* 0x0000000000467805 */ /* 0x000fe2000001ff00 */
[----:B------:R-:W-:Y:S01]  /*1980*/  QGMMA.64x64x32.F32.E4M3.E4M3 R24, gdesc[UR12], RZ, !UPT, gsb0 ;  /* 0x00e000000c1879f3 */ /* 0x000fe2000c0008ff */
[----:B------:R-:W-:-:S02]  /*1990*/  CS2R R72, SRZ ;  /* 0x0000000000487805 */ /* 0x000fc4000001ff00 */
[----:B------:R-:W-:Y:S02]  /*19a0*/  CS2R R74, SRZ ;  /* 0x00000000004a7805 */ /* 0x000fe4000001ff00 */
[----:B------:R-:W-:Y:S02]  /*19b0*/  CS2R R76, SRZ ;  /* 0x00000000004c7805 */ /* 0x000fe4000001ff00 */
[----:B------:R-:W-:Y:S01]  /*19c0*/  CS2R R78, SRZ ;  /* 0x00000000004e7805 */ /* 0x000fe2000001ff00 */
[----:B------:R-:W-:Y:S06]  /*19d0*/  @!P0 BRA `(.L_x_19) ;  /* 0x0000000000888947 */ /* 0x000fec0003800000 */
[----:B------:R-:W-:Y:S02]  /*19e0*/  WARPGROUP.DEPBAR.LE gsb0, 0x0 ;  /* 0x00008000000079c5 */ /* 0x000fe40000010000 */
[----:B------:R-:W-:-:S01]  /*19f0*/  FADD R79, RZ, R24 ;  /* 0x00000018ff4f7221 */ /* 0x000fc20000000000 */
[----:B------:R-:W-:Y:S01]  /*1a00*/  FADD R78, RZ, R25 ;  /* 0x00000019ff4e7221 */ /* 0x000fe20000000000 */
        /* <DEDUP_REMOVED lines=30> */
[----:B------:R-:W-:-:S06]  /*1bf0*/  UMOV UR6, URZ ;  /* 0x0000003f00067c82 */ /* 0x000fcc0008000000 */
.L_x_19:
[----:B------:R-:W-:-:S04]  /*1c00*/  UIADD3 UR16, UR5, 0x1, URZ ;  /* 0x0000000105107890 */ /* 0x000fc8000fffe03f */
[----:B------:R-:W-:-:S04]  /*1c10*/  UISETP.NE.AND UP0, UPT, UR16, 0x25, UPT ;  /* 0x000000251000788c */ /* 0x000fc8000bf05270 */
[----:B------:R-:W-:Y:S02]  /*1c20*/  USEL UR8, URZ, 0x1, UP0 ;  /* 0x000000013f087887 */ /* 0x000fe40008000000 */
[----:B------:R-:W-:Y:S02]  /*1c30*/  USEL UR16, UR16, URZ, UP0 ;  /* 0x0000003f10107287 */ /* 0x000fe40008000000 */
[----:B------:R-:W-:-:S06]  /*1c40*/  ULOP3.LUT UR8, UR4, UR8, URZ, 0x3c, !UPT ;  /* 0x0000000804087292 */ /* 0x000fcc000f8e3c3f */
[----:B------:R-:W-:Y:S01]  /*1c50*/  IMAD.U32 R9, RZ, RZ, UR8 ;  /* 0x00000008ff097e24 */ /* 0x000fe2000f8e00ff */
[----:B------:R-:W-:-:S06]  /*1c60*/  UMOV UR8, 0x1 ;  /* 0x0000000100087882 */ /* 0x000fcc0000000000 */
.L_x_14:
[----:B------:R-:W-:-:S04]  /*1c70*/  UISETP.LT.AND UP0, UPT, UR9, 0x1, UPT ;  /* 0x000000010900788c */ /* 0x000fc8000bf01270 */
[----:B------:R-:W-:-:S04]  /*1c80*/  USEL UR12, UR9, 0x1, UP0 ;  /* 0x00000001090c7887 */ /* 0x000fc80008000000 */
[----:B------:R-:W-:-:S04]  /*1c90*/  UIADD3 UR12, UR9, -UR12, URZ ;  /* 0x8000000c090c7290 */ /* 0x000fc8000fffe03f */
[----:B------:R-:W-:-:S06]  /*1ca0*/  UISETP.GE.AND UP0, UPT, UR12, 0x1, UPT ;  /* 0x000000010c00788c */ /* 0x000fcc000bf06270 */
[----:B------:R-:W-:-:S13]  /*1cb0*/  PLOP3.LUT P0, PT, PT, PT, UP0, 0x80, 0x0 ;  /* 0x000000000000781c */ /* 0x000fda0003f0f008 */
[----:B------:R-:W-:Y:S05]  /*1cc0*/  @!P0 BRA `(.L_x_20) ;  /* 0x0000000400708947 */ /* 0x000fea0003800000 */
[----:B01----:R-:W-:Y:S01]  /*1cd0*/  IMAD.U32 R6, RZ, RZ, UR12 ;  /* 0x0000000cff067e24 */ /* 0x003fe2000f8e00ff */
[----:B------:R-:W-:Y:S01]  /*1ce0*/  UMOV UR17, UR5 ;  /* 0x0000000500117c82 */ /* 0x000fe20008000000 */
[----:B------:R-:W-:-:S05]  /*1cf0*/  ULDC UR20, c[0x0][0x50c] ;  /* 0x0001430000147ab9 */ /* 0x000fca0000000800 */
.L_x_28:
[----:B------:R-:W-:-:S13]  /*1d00*/  ISETP.NE.AND P1, PT, R80, 0x3, PT ;  /* 0x000000035000780c */ /* 0x000fda0003f25270 */
[----:B01----:R-:W-:Y:S05]  /*1d10*/  @!P1 BRA `(.L_x_21) ;  /* 0x0000000000049947 */ /* 0x003fea0003800000 */
[----:B------:R-:W-:Y:S01]  /*1d20*/  BPT.TRAP 0x1 ;  /* 0x000000040000795c */ /* 0x000fe20000300000 */
.L_x_21:
[----:B------:R-:W0:Y:S01]  /*1d30*/  S2UR UR12, SR_CgaCtaId ;  /* 0x00000000000c79c3 */ /* 0x000e220000008800 */
[----:B------:R-:W-:Y:S01]  /*1d40*/  UMOV UR10, 0x400 ;  /* 0x00000400000a7882 */ /* 0x000fe20000000000 */
[----:B------:R-:W-:Y:S01]  /*1d50*/  SHF.L.U32 R7, R9, 0x1f, RZ ;  /* 0x0000001f09077819 */ /* 0x000fe200000006ff */
[----:B0-----:R-:W-:-:S04]  /*1d60*/  ULEA UR10, UR12, UR10, 0x18 ;  /* 0x0000000a0c0a7291 */ /* 0x001fc8000f8ec03f */
[----:B------:R-:W-:-:S09]  /*1d70*/  ULEA UR12, UR16, UR10, 0x3 ;  /* 0x0000000a100c7291 */ /* 0x000fd2000f8e183f */
[----:B------:R0:W1:Y:S01]  /*1d80*/  SYNCS.PHASECHK.TRANS64.TRYWAIT P0, [UR12], R7 ;  /* 0x00000007ff0075a7 */ /* 0x000062000800014c */
[----:B------:R-:W-:Y:S05]  /*1d90*/  @!P1 BRA `(.L_x_22) ;  /* 0x0000000000049947 */ /* 0x000fea0003800000 */
[----:B------:R-:W-:Y:S01]  /*1da0*/  BPT.TRAP 0x1 ;  /* 0x000000040000795c */ /* 0x000fe20000300000 */
.L_x_22:
[----:B-1----:R-:W-:Y:S05]  /*1db0*/  @P0 BRA `(.L_x_23) ;  /* 0x0000000000080947 */ /* 0x002fea0003800000 */
[----:B------:R-:W1:Y:S02]  /*1dc0*/  SYNCS.PHASECHK.TRANS64.TRYWAIT P0, [UR12], R7 ;  /* 0x00000007ff0075a7 */ /* 0x000e64000800014c */
[----:B-1----:R-:W-:Y:S05]  /*1dd0*/  @!P0 BRA `(.L_x_24) ;  /* 0x0000006000748947 */ /* 0x002fea0003800000 */
.L_x_23:
[----:B------:R-:W-:Y:S01]  /*1de0*/  UIADD3 UR12, UR10, 0x25300, URZ ;  /* 0x000253000a0c7890 */ /* 0x000fe2000fffe03f */
[----:B------:R-:W-:Y:S01]  /*1df0*/  WARPGROUP.ARRIVE ;  /* 0x00000000000079c5 */ /* 0x000fe20000000000 */
[----:B------:R-:W-:Y:S02]  /*1e00*/  UISETP.NE.AND UP0, UPT, UR7, URZ, UPT ;  /* 0x0000003f0700728c */ /* 0x000fe4000bf05270 */
[----:B------:R-:W-:Y:S02]  /*1e10*/  USHF.R.U32.HI UR12, URZ, 0x4, UR12 ;  /* 0x000000043f0c7899 */ /* 0x000fe4000801160c */
[----:B------:R-:W-:Y:S02]  /*1e20*/  USEL UR8, UR8, URZ, !UP0 ;  /* 0x0000003f08087287 */ /* 0x000fe4000c000000 */
[----:B------:R-:W-:Y:S02]  /*1e30*/  ULOP3.LUT UR7, UR12, 0x3fff, URZ, 0xc0, !UPT ;  /* 0x00003fff0c077892 */ /* 0x000fe4000f8ec03f */
[----:B------:R-:W-:-:S02]  /*1e40*/  ULOP3.LUT UR12, UR11, 0x10000, URZ, 0xfc, !UPT ;  /* 0x000100000b0c7892 */ /* 0x000fc4000f8efc3f */
[----:B------:R-:W-:Y:S02]  /*1e50*/  ULOP3.LUT UR7, UR7, 0x10000, URZ, 0xfc, !UPT ;  /* 0x0001000007077892 */ /* 0x000fe4000f8efc3f */
[----:B------:R-:W-:Y:S02]  /*1e60*/  UISETP.NE.U32.AND UP0, UPT, UR8, URZ, UPT ;  /* 0x0000003f0800728c */ /* 0x000fe4000bf05070 */
[----:B------:R-:W-:Y:S02]  /*1e70*/  ULEA UR12, UR16, UR12, 0x8 ;  /* 0x0000000c100c7291 */ /* 0x000fe4000f8e403f */
[----:B------:R-:W-:Y:S01]  /*1e80*/  ULEA UR14, UR16, UR7, 0x7 ;  /* 0x00000007100e7291 */ /* 0x000fe2000f8e383f */
[----:B------:R-:W-:Y:S01]  /*1e90*/  UMOV UR13, 0xc0000010 ;  /* 0xc0000010000d7882 */ /* 0x000fe20000000000 */
[----:B------:R-:W-:Y:S01]  /*1ea0*/  UMOV UR15, 0xc0000010 ;  /* 0xc0000010000f7882 */ /* 0x000fe20000000000 */
[----:B------:R-:W-:-:S06]  /*1eb0*/  UIADD3 UR6, UR6, 0x1, URZ ;  /* 0x0000000106067890 */ /* 0x000fcc000fffe03f */
[----:B------:R-:W-:Y:S01]  /*1ec0*/  QGMMA.64x64x32.F32.E4M3.E4M3 R24, gdesc[UR12], R24, UP0, gsb0 ;  /* 0x00e000000c1879f3 */ /* 0x000fe2000b800818 */
[----:B------:R-:W-:-:S04]  /*1ed0*/  UISETP.NE.AND UP0, UPT, UR6, UR20, UPT ;  /* 0x000000140600728c */ /* 0x000fc8000bf05270 */
[----:B------:R-:W-:-:S06]  /*1ee0*/  USEL UR7, URZ, 0x1, UP0 ;  /* 0x000000013f077887 */ /* 0x000fcc0008000000 */
[----:B------:R-:W-:Y:S01]  /*1ef0*/  ISETP.NE.AND P0, PT, RZ, UR7, PT ;  /* 0x00000007ff007c0c */ /* 0x000fe2000bf05270 */
[----:B------:R-:W-:-:S12]  /*1f00*/  WARPGROUP.DEPBAR.LE gsb0, 0x1 ;  /* 0x00008000000079c5 */ /* 0x000fd80000010100 */
[----:B------:R-:W-:Y:S05]  /*1f10*/  @!P0 BRA `(.L_x_25) ;  /* 0x0000000000888947 */ /* 0x000fea0003800000 */
[----:B------:R-:W-:Y:S02]  /*1f20*/  WARPGROUP.DEPBAR.LE gsb0, 0x0 ;  /* 0x00008000000079c5 */ /* 0x000fe40000010000 */
[----:B------:R-:W-:-:S01]  /*1f30*/  FADD R79, R24, R79 ;  /* 0x0000004f184f7221 */ /* 0x000fc20000000000 */
[----:B------:R-:W-:Y:S01]  /*1f40*/  FADD R78, R25, R78 ;  /* 0x0000004e194e7221 */ /* 0x000fe20000000000 */
        /* <DEDUP_REMOVED lines=30> */
[----:B------:R-:W-:-:S06]  /*2130*/  UMOV UR6, URZ ;  /* 0x0000003f00067c82 */ /* 0x000fcc0008000000 */
.L_x_25:
[----:B------:R-:W-:Y:S05]  /*2140*/  @!P1 BRA `(.L_x_26) ;  /* 0x0000000000049947 */ /* 0x000fea0003800000 */
[----:B------:R-:W-:Y:S01]  /*2150*/  BPT.TRAP 0x1 ;  /* 0x000000040000795c */ /* 0x000fe20000300000 */
.L_x_26:
[----:B------:R-:W-:Y:S01]  /*2160*/  ULEA UR8, UR17, UR10, 0x3 ;  /* 0x0000000a11087291 */ /* 0x000fe2000f8e183f */
[----:B------:R-:W-:-:S03]  /*2170*/  ISETP.GT.U32.AND P0, PT, R4, 0x1, PT ;  /* 0x000000010400780c */ /* 0x000fc60003f04070 */
[----:B------:R-:W-:-:S04]  /*2180*/  UIADD3 UR8, UR8, 0x128, URZ ;  /* 0x0000012808087890 */ /* 0x000fc8000fffe03f */
[----:B------:R-:W-:-:S09]  /*2190*/  UPRMT UR8, URZ, 0x654, UR8 ;  /* 0x000006543f087896 */ /* 0x000fd20008000008 */
[----:B------:R-:W-:Y:S01]  /*21a0*/  SYNCS.ARRIVE.TRANS64.RED.A1T0 RZ, [UR8], RZ ;  /* 0x000000ffffff79a7 */ /* 0x000fe20008100408 */
[----:B------:R-:W-:Y:S05]  /*21b0*/  @P0 BRA `(.L_x_27) ;  /* 0x0000000000040947 */ /* 0x000fea0003800000 */
[----:B------:R-:W-:Y:S01]  /*21c0*/  BPT.TRAP 0x1 ;  /* 0x000000040000795c */ /* 0x000fe20000300000 */
.L_x_27:
[----:B------:R-:W-:Y:S01]  /*21d0*/  UIADD3 UR16, UR16, 0x1, URZ ;  /* 0x0000000110107890 */ /* 0x000fe2000fffe03f */
[C---:B------:R-:W-:Y:S01]  /*21e0*/  ISETP.GT.AND P0, PT, R6.reuse, 0x1, PT ;  /* 0x000000010600780c */ /* 0x040fe20003f04270 */
[----:B------:R-:W-:Y:S01]  /*21f0*/  UIADD3 UR17, UR17, 0x1, URZ ;  /* 0x0000000111117890 */ /* 0x000fe2000fffe03f */
[----:B------:R-:W-:Y:S01]  /*2200*/  VIADD R6, R6, 0xffffffff ;  /* 0xffffffff06067836 */ /* 0x000fe20000000000 */
[----:B------:R-:W-:Y:S02]  /*2210*/  UISETP.NE.AND UP0, UPT, UR16, 0x25, UPT ;  /* 0x000000251000788c */ /* 0x000fe4000bf05270 */
[----:B------:R-:W-:Y:S02]  /*2220*/  UISETP.NE.AND UP1, UPT, UR17, 0x25, UPT ;  /* 0x000000251100788c */ /* 0x000fe4000bf25270 */
[----:B------:R-:W-:Y:S02]  /*2230*/  USEL UR8, URZ, 0x1, UP0 ;  /* 0x000000013f087887 */ /* 0x000fe40008000000 */
[----:B------:R-:W-:-:S02]  /*2240*/  USEL UR16, UR16, URZ, UP0 ;  /* 0x0000003f10107287 */ /* 0x000fc40008000000 */
[----:B------:R-:W-:Y:S02]  /*2250*/  USEL UR17, UR17, URZ, UP1 ;  /* 0x0000003f11117287 */ /* 0x000fe40008800000 */
[----:B------:R-:W-:Y:S01]  /*2260*/  LOP3.LUT R9, R9, UR8, RZ, 0x3c, !PT ;  /* 0x0000000809097c12 */ /* 0x000fe2000f8e3cff */
[----:B------:R-:W-:Y:S01]  /*2270*/  UMOV UR8, 0x1 ;  /* 0x0000000100087882 */ /* 0x000fe20000000000 */
[----:B------:R-:W-:Y:S08]  /*2280*/  @P0 BRA `(.L_x_28) ;  /* 0xfffffff8009c0947 */ /* 0x000ff0000383ffff */
.L_x_20:
[----:B------:R-:W-:Y:S01]  /*2290*/  UISETP.NE.AND UP0, UPT, UR6, URZ, UPT ;  /* 0x0000003f0600728c */ /* 0x000fe2000bf05270 */
[----:B01----:R-:W0:Y:S03]  /*22a0*/  LDC R6, c[0x0][0x28c] ;  /* 0x0000a300ff067b82 */ /* 0x003e260000000800 */
[----:B------:R-:W-:-:S06]  /*22b0*/  USEL UR6, URZ, 0x1, !UP0 ;  /* 0x000000013f067887 */ /* 0x000fcc000c000000 */
[----:B------:R-:W-:Y:S02]  /*22c0*/  ISETP.NE.AND P0, PT, RZ, UR6, PT ;  /* 0x00000006ff007c0c */ /* 0x000fe4000bf05270 */
[----:B0-----:R-:W-:-:S11]  /*22d0*/  ISETP.GE.AND P1, PT, R6, 0x1, PT ;  /* 0x000000010600780c */ /* 0x001fd60003f26270 */
[----:B------:R-:W-:Y:S05]  /*22e0*/  @!P0 BRA `(.L_x_29) ;  /* 0x0000000000848947 */ /* 0x000fea0003800000 */
[----:B------:R-:W-:Y:S02]  /*22f0*/  WARPGROUP.DEPBAR.LE gsb0, 0x0 ;  /* 0x00008000000079c5 */ /* 0x000fe40000010000 */
[----:B------:R-:W-:Y:S01]  /*2300*/  FADD R79, R24, R79 ;  /* 0x0000004f184f7221 */ /* 0x000fe20000000000 */
        /* <DEDUP_REMOVED lines=30> */
[----:B------:R-:W-:-:S07]  /*24f0*/  FADD R14, R14, R55 ;  /* 0x000000370e0e7221 */ /* 0x000fce0000000000 */
.L_x_29:
[----:B------:R-:W-:Y:S02]  /*2500*/  WARPGROUP.DEPBAR.LE gsb0, 0x0 ;  /* 0x00008000000079c5 */ /* 0x000fe40000010000 */
[----:B------:R-:W-:Y:S05]  /*2510*/  @!P1 BRA `(.L_x_30) ;  /* 0x0000000000489947 */ /* 0x000fea0003800000 */
[----:B------:R-:W-:-:S13]  /*2520*/  ISETP.NE.AND P0, PT, R80, 0x3, PT ;  /* 0x000000035000780c */ /* 0x000fda0003f05270 */
[----:B------:R-:W-:Y:S05]  /*2530*/  @!P0 BRA `(.L_x_31) ;  /* 0x0000000000048947 */ /* 0x000fea0003800000 */
[----:B------:R-:W-:Y:S01]  /*2540*/  BPT.TRAP 0x1 ;  /* 0x000000040000795c */ /* 0x000fe20000300000 */
.L_x_31:
[----:B------:R-:W-:Y:S01]  /*2550*/  UISETP.LT.AND UP0, UPT, UR9, 0x1, UPT ;  /* 0x000000010900788c */ /* 0x000fe2000bf01270 */
[----:B------:R-:W-:-:S03]  /*2560*/  ISETP.GT.U32.AND P0, PT, R4, 0x1, PT ;  /* 0x000000010400780c */ /* 0x000fc60003f04070 */
[----:B------:R-:W-:-:S04]  /*2570*/  USEL UR8, UR9, 0x1, UP0 ;  /* 0x0000000109087887 */ /* 0x000fc80008000000 */
[----:B------:R-:W-:-:S04]  /*2580*/  UIADD3 UR8, UR5, UR9, -UR8 ;  /* 0x0000000905087290 */ /* 0x000fc8000fffe808 */
[----:B------:R-:W-:-:S04]  /*2590*/  UIMAD.WIDE.U32 UR6, UR8, -0x45306eb3, URZ ;  /* 0xbacf914d080678a5 */ /* 0x000fc8000f8e003f */
[----:B------:R-:W-:-:S04]  /*25a0*/  UIADD3 UR6, UR8, -UR7, URZ ;  /* 0x8000000708067290 */ /* 0x000fc8000fffe03f */
[----:B------:R-:W-:-:S04]  /*25b0*/  ULEA.HI UR6, UR6, UR7, URZ, 0x1f ;  /* 0x0000000706067291 */ /* 0x000fc8000f8ff83f */
[----:B------:R-:W-:-:S04]  /*25c0*/  USHF.R.U32.HI UR6, URZ, 0x5, UR6 ;  /* 0x000000053f067899 */ /* 0x000fc80008011606 */
[----:B------:R-:W-:-:S04]  /*25d0*/  UIMAD UR6, UR6, -0x25, UR8 ;  /* 0xffffffdb060678a4 */ /* 0x000fc8000f8e0208 */
[----:B------:R-:W-:-:S04]  /*25e0*/  ULEA UR6, UR6, UR10, 0x3 ;  /* 0x0000000a06067291 */ /* 0x000fc8000f8e183f */
[----:B------:R-:W-:-:S04]  /*25f0*/  UIADD3 UR6, UR6, 0x128, URZ ;  /* 0x0000012806067890 */ /* 0x000fc8000fffe03f */
[----:B------:R-:W-:-:S09]  /*2600*/  UPRMT UR6, URZ, 0x654, UR6 ;  /* 0x000006543f067896 */ /* 0x000fd20008000006 */
[----:B------:R-:W-:Y:S01]  /*2610*/  SYNCS.ARRIVE.TRANS64.RED.A1T0 RZ, [UR6], RZ ;  /* 0x000000ffffff79a7 */ /* 0x000fe20008100406 */
[----:B------:R-:W-:Y:S05]  /*2620*/  @P0 BRA `(.L_x_30) ;  /* 0x0000000000040947 */ /* 0x000fea0003800000 */
[----:B------:R-:W-:Y:S01]  /*2630*/  BPT.TRAP 0x1 ;  /* 0x000000040000795c */ /* 0x000fe20000300000 */
.L_x_30:
[----:B------:R-:W0:Y:S01]  /*2640*/  LDC R24, c[0x0][0x288] ;  /* 0x0000a200ff187b82 */ /* 0x000e220000000800 */
[--C-:B------:R-:W-:Y:S01]  /*2650*/  SHF.R.U32.HI R6, RZ, 0x2, R2.reuse ;  /* 0x00000002ff067819 */ /* 0x100fe20000011602 */
[----:B------:R-:W-:Y:S01]  /*2660*/  IMAD.SHL.U32 R17, R12, 0x40, RZ ;  /* 0x000000400c117824 */ /* 0x000fe200078e00ff */
[C---:B------:R-:W-:Y:S01]  /*2670*/  LOP3.LUT R8, R2.reuse, 0x60, RZ, 0xc0, !PT ;  /* 0x0000006002087812 */ /* 0x040fe200078ec0ff */
[----:B------:R-:W-:Y:S01]  /*2680*/  UIADD3 UR8, UR9, UR5, URZ ;  /* 0x0000000509087290 */ /* 0x000fe2000fffe03f */
[----:B------:R-:W-:Y:S01]  /*2690*/  SHF.R.U32.HI R9, RZ, 0x7, R2 ;  /* 0x00000007ff097819 */ /* 0x000fe20000011602 */
[----:B------:R-:W-:Y:S01]  /*26a0*/  IMAD.SHL.U32 R12, R2, 0x2, RZ ;  /* 0x00000002020c7824 */ /* 0x000fe200078e00ff */
[----:B------:R-:W-:Y:S01]  /*26b0*/  LOP3.LUT R7, R6, 0x7, RZ, 0xc0, !PT ;  /* 0x0000000706077812 */ /* 0x000fe200078ec0ff */
[----:B------:R-:W-:Y:S01]  /*26c0*/  UISETP.GT.U32.AND UP0, UPT, UR8, 0x24, UPT ;  /* 0x000000240800788c */ /* 0x000fe2000bf04070 */
[----:B------:R-:W-:Y:S01]  /*26d0*/  SHF.R.U32.HI R8, RZ, 0x1, R8 ;  /* 0x00000001ff087819 */ /* 0x000fe20000011608 */
[----:B------:R-:W-:Y:S01]  /*26e0*/  UIMAD.WIDE.U32 UR6, UR8, -0x45306eb3, URZ ;  /* 0xbacf914d080678a5 */ /* 0x000fe2000f8e003f */
[----:B------:R-:W-:Y:S01]  /*26f0*/  LOP3.LUT R6, R9, 0x1, RZ, 0xc0, !PT ;  /* 0x0000000109067812 */ /* 0x000fe200078ec0ff */
[----:B------:R-:W-:Y:S01]  /*2700*/  ULDC UR12, c[0x0][0x284] ;  /* 0x0000a100000c7ab9 */ /* 0x000fe20000000800 */
[----:B------:R-:W-:Y:S01]  /*2710*/  IADD3 R13, RZ, -R8, -R7 ;  /* 0x80000008ff0d7210 */ /* 0x000fe20007ffe807 */
[----:B------:R-:W-:Y:S01]  /*2720*/  UISETP.LT.U32.AND UP0, UPT, UR9, 0x25, UP0 ;  /* 0x000000250900788c */ /* 0x000fe20008701070 */
[----:B------:R-:W-:Y:S01]  /*2730*/  SHF.R.S32.HI R32, RZ, 0x1f, R69 ;  /* 0x0000001fff207819 */ /* 0x000fe20000011445 */
[C---:B------:R-:W-:Y:S01]  /*2740*/  IMAD.SHL.U32 R26, R6.reuse, 0x40, RZ ;  /* 0x00000040061a7824 */ /* 0x040fe200078e00ff */
[----:B------:R-:W-:Y:S01]  /*2750*/  UIADD3 UR5, UR8, -UR7, URZ ;  /* 0x8000000708057290 */ /* 0x000fe2000fffe03f */
[----:B------:R-:W-:Y:S01]  /*2760*/  IMAD R25, R6, -0x40, R13 ;  /* 0xffffffc006197824 */ /* 0x000fe200078e020d */
[----:B------:R-:W-:Y:S01]  /*2770*/  LOP3.LUT R6, R2, 0x3, RZ, 0xc0, !PT ;  /* 0x0000000302067812 */ /* 0x000fe200078ec0ff */
[----:B------:R-:W-:Y:S01]  /*2780*/  UISETP.GE.U32.AND UP1, UPT, UR9, 0x25, UPT ;  /* 0x000000250900788c */ /* 0x000fe2000bf26070 */
[----:B------:R-:W-:Y:S01]  /*2790*/  LOP3.LUT R9, R26, 0x40, R7, 0xe2, !PT ;  /* 0x000000401a097812 */ /* 0x000fe200078ee207 */
[----:B------:R-:W-:Y:S01]  /*27a0*/  USEL UR6, URZ, 0x1, !UP0 ;  /* 0x000000013f067887 */ /* 0x000fe2000c000000 */
[C---:B------:R-:W-:Y:S01]  /*27b0*/  LOP3.LUT R12, R17.reuse, 0x6, R12, 0xf8, !PT ;  /* 0x00000006110c7812 */ /* 0x040fe200078ef80c */
[----:B0-----:R-:W-:Y:S01]  /*27c0*/  IMAD R26, R6, -0x2, R24 ;  /* 0xfffffffe061a7824 */ /* 0x001fe200078e0218 */
[----:B------:R-:W-:Y:S01]  /*27d0*/  ISETP.GE.AND P0, PT, R17, R24, PT ;  /* 0x000000181100720c */ /* 0x000fe20003f06270 */
[----:B------:R-:W-:Y:S01]  /*27e0*/  IMAD.SHL.U32 R24, R16, 0x80, RZ ;  /* 0x0000008010187824 */ /* 0x000fe200078e00ff */
[----:B------:R-:W-:Y:S01]  /*27f0*/  ULEA.HI UR5, UR5, UR7, URZ, 0x1f ;  /* 0x0000000705057291 */ /* 0x000fe2000f8ff83f */
[----:B------:R-:W-:Y:S01]  /*2800*/  SHF.R.S32.HI R13, RZ, 0x1f, R12 ;  /* 0x0000001fff0d7819 */ /* 0x000fe2000001140c */
[----:B------:R-:W-:Y:S01]  /*2810*/  ULDC.64 UR10, c[0x0][0x5d0] ;  /* 0x00017400000a7ab9 */ /* 0x000fe20000000a00 */
[----:B------:R-:W-:Y:S01]  /*2820*/  ULOP3.LUT UR4, UR4, UR6, URZ, 0x3c, !UPT ;  /* 0x0000000604047292 */ /* 0x000fe2000f8e3c3f */
[----:B------:R-:W-:Y:S01]  /*2830*/  ISETP.GE.OR P0, PT, R24, UR12, P0 ;  /* 0x0000000c18007c0c */ /* 0x000fe20008706670 */
[----:B------:R-:W-:Y:S01]  /*2840*/  IMAD R6, R32, UR10, RZ ;  /* 0x0000000a20067c24 */ /* 0x000fe2000f8e02ff */
[----:B------:R-:W-:Y:S01]  /*2850*/  USHF.R.U32.HI UR5, URZ, 0x5, UR5 ;  /* 0x000000053f057899 */ /* 0x000fe20008011605 */
[----:B------:R-:W-:Y:S01]  /*2860*/  IMAD.WIDE R28, R16, 0x80, RZ ;  /* 0x00000080101c7825 */ /* 0x000fe200078e02ff */
[----:B------:R-:W-:-:S02]  /*2870*/  IADD3 R25, -R24, UR12, R25 ;  /* 0x0000000c18197c10 */ /* 0x000fc4000fffe119 */
[----:B------:R-:W-:Y:S01]  /*2880*/  @UP1 ULOP3.LUT UR4, UR4, 0x1, UR5, 0x78, !UPT ;  /* 0x0000000104041892 */ /* 0x000fe2000f8e7805 */
[C---:B------:R-:W-:Y:S01]  /*2890*/  IMAD R27, R69.reuse, UR11, R6 ;  /* 0x0000000b451b7c24 */ /* 0x040fe2000f8e0206 */
[----:B------:R-:W-:Y:S01]  /*28a0*/  UIMAD UR5, UR5, -0x25, UR8 ;  /* 0xffffffdb050578a4 */ /* 0x000fe2000f8e0208 */
[----:B------:R-:W-:Y:S01]  /*28b0*/  IMAD.WIDE.U32 R6, R69, UR10, R12 ;  /* 0x0000000a45067c25 */ /* 0x000fe2000f8e000c */
[----:B------:R-:W-:-:S03]  /*28c0*/  LOP3.LUT R33, R28, R9, R8, 0xfe, !PT ;  /* 0x000000091c217212 */ /* 0x000fc600078efe08 */
[----:B------:R-:W-:Y:S02]  /*28d0*/  IMAD.IADD R7, R7, 0x1, R27 ;  /* 0x0000000107077824 */ /* 0x000fe400078e021b */
[----:B------:R-:W-:Y:S02]  /*28e0*/  IMAD.IADD R26, R26, 0x1, -R17 ;  /* 0x000000011a1a7824 */ /* 0x000fe400078e0a11 */
[----:B------:R-:W-:Y:S01]  /*28f0*/  IMAD.MOV.U32 R24, RZ, RZ, -0x1 ;  /* 0xffffffffff187424 */ /* 0x000fe200078e00ff */
[----:B------:R-:W-:Y:S06]  /*2900*/  @P0 BRA `(.L_x_32) ;  /* 0x0000002400940947 */ /* 0x000fec0003800000 */
[----:B------:R-:W0:Y:S01]  /*2910*/  LDC.64 R30, c[0x0][0x5c8] ;  /* 0x00017200ff1e7b82 */ /* 0x000e220000000a00 */
[----:B------:R-:W-:Y:S01]  /*2920*/  ULDC.64 UR6, c[0x0][0x5c0] ;  /* 0x0001700000067ab9 */ /* 0x000fe20000000a00 */
[----:B------:R-:W-:Y:S01]  /*2930*/  BSSY B0, `(.L_x_32) ;  /* 0x0000262000007945 */ /* 0x000fe20003800000 */
[-C--:B0-----:R-:W-:Y:S02]  /*2940*/  IMAD R8, R29, R30.reuse, RZ ;  /* 0x0000001e1d087224 */ /* 0x081fe400078e02ff */
[----:B------:R-:W-:-:S04]  /*2950*/  IMAD.WIDE.U32 R6, R33, R30, R6 ;  /* 0x0000001e21067225 */ /* 0x000fc800078e0006 */
[----:B------:R-:W-:Y:S01]  /*2960*/  IMAD R17, R33, R31, R8 ;  /* 0x0000001f21117224 */ /* 0x000fe200078e0208 */
[----:B------:R-:W-:Y:S02]  /*2970*/  LEA R9, P0, R30, R6, 0x3 ;  /* 0x000000061e097211 */ /* 0x000fe400078018ff */
[----:B------:R-:W-:Y:S01]  /*2980*/  IADD3 R8, P1, R6, UR6, RZ ;  /* 0x0000000606087c10 */ /* 0x000fe2000ff3e0ff */
[----:B------:R-:W-:Y:S01]  /*2990*/  IMAD.IADD R17, R7, 0x1, R17 ;  /* 0x0000000107117824 */ /* 0x000fe200078e0211 */
[----:B------:R-:W-:-:S04]  /*29a0*/  IADD3 R6, P2, R9, UR6, RZ ;  /* 0x0000000609067c10 */ /* 0x000fc8000ff5e0ff */
[----:B------:R-:W-:Y:S02]  /*29b0*/  LEA.HI.X R7, R30, R17, R31, 0x3, P0 ;  /* 0x000000111e077211 */ /* 0x000fe400000f1c1f */
[----:B----45:R-:W-:Y:S02]  /*29c0*/  FSETP.NEU.AND P0, PT, R10, RZ, PT ;  /* 0x000000ff0a00720b */ /* 0x030fe40003f0d000 */
[----:B------:R-:W-:Y:S02]  /*29d0*/  IADD3.X R9, R17, UR7, RZ, P1, !PT ;  /* 0x0000000711097c10 */ /* 0x000fe40008ffe4ff */
[----:B------:R-:W-:-:S09]  /*29e0*/  IADD3.X R7, R7, UR7, RZ, P2, !PT ;  /* 0x0000000707077c10 */ /* 0x000fd200097fe4ff */
[----:B------:R-:W-:Y:S05]  /*29f0*/  @!P0 BRA `(.L_x_33) ;  /* 0x0000001c00148947 */ /* 0x000fea0003800000 */
[----:B------:R-:W-:Y:S01]  /*2a00*/  ULDC.64 UR6, c[0x0][0x5b8] ;  /* 0x00016e0000067ab9 */ /* 0x000fe20000000a00 */
[----:B------:R-:W-:Y:S01]  /*2a10*/  ISETP.GE.AND P0, PT, R26, 0x1, PT ;  /* 0x000000011a00780c */ /* 0x000fe20003f06270 */
[----:B------:R-:W-:Y:S01]  /*2a20*/  IMAD R30, R32, UR6, RZ ;  /* 0x00000006201e7c24 */ /* 0x000fe2000f8e02ff */
[----:B------:R-:W-:Y:S01]  /*2a30*/  ULDC.64 UR10, c[0x0][0x5a8] ;  /* 0x00016a00000a7ab9 */ /* 0x000fe20000000a00 */
[----:B------:R-:W-:Y:S01]  /*2a40*/  IMAD.WIDE.U32 R16, R69, UR6, R12 ;  /* 0x0000000645107c25 */ /* 0x000fe2000f8e000c */
[----:B------:R-:W-:Y:S01]  /*2a50*/  ISETP.LT.OR P3, PT, R25, 0x1, !P0 ;  /* 0x000000011900780c */ /* 0x000fe20004761670 */
[----:B------:R-:W-:Y:S02]  /*2a60*/  BSSY B1, `(.L_x_34) ;  /* 0x000000c000017945 */ /* 0x000fe40003800000 */
[----:B------:R-:W-:Y:S01]  /*2a70*/  IMAD R69, R69, UR7, R30 ;  /* 0x0000000745457c24 */ /* 0x000fe2000f8e021e */
[----:B------:R-:W-:Y:S02]  /*2a80*/  ULDC.64 UR6, c[0x0][0x5b0] ;  /* 0x00016c0000067ab9 */ /* 0x000fe40000000a00 */
[----:B------:R-:W-:-:S02]  /*2a90*/  IMAD R27, R29, UR6, RZ ;  /* 0x000000061d1b7c24 */ /* 0x000fc4000f8e02ff */
[----:B------:R-:W-:Y:S02]  /*2aa0*/  IMAD.IADD R17, R17, 0x1, R69 ;  /* 0x0000000111117824 */ /* 0x000fe400078e0245 */
[C---:B------:R-:W-:Y:S02]  /*2ab0*/  IMAD R27, R33.reuse, UR7, R27 ;  /* 0x00000007211b7c24 */ /* 0x040fe4000f8e021b */
[----:B------:R-:W-:-:S03]  /*2ac0*/  IMAD.WIDE.U32 R12, R33, UR6, R16 ;  /* 0x00000006210c7c25 */ /* 0x000fc6000f8e0010 */
[----:B------:R-:W-:-:S04]  /*2ad0*/  IADD3 R12, P1, R12, UR10, RZ ;  /* 0x0000000a0c0c7c10 */ /* 0x000fc8000ff3e0ff */
[--C-:B------:R-:W-:Y:S02]  /*2ae0*/  IADD3.X R13, R13, UR11, R27.reuse, P1, !PT ;  /* 0x0000000b0d0d7c10 */ /* 0x100fe40008ffe41b */
[----:B------:R-:W-:Y:S01]  /*2af0*/  PRMT R27, RZ, 0x7610, R27 ;  /* 0x00007610ff1b7816 */ /* 0x000fe2000000001b */
[----:B------:R-:W-:Y:S06]  /*2b00*/  @P3 BRA `(.L_x_35) ;  /* 0x0000000000043947 */ /* 0x000fec0003800000 */
[----:B------:R0:W5:Y:S02]  /*2b10*/  LDG.E.U8 R27, desc[UR18][R12.64] ;  /* 0x000000120c1b7981 */ /* 0x000164000c1e1100 */
.L_x_35:
[----:B------:R-:W-:Y:S05]  /*2b20*/  BSYNC B1 ;  /* 0x0000000000017941 */ /* 0x000fea0003800000 */
.L_x_34:
[----:B-----5:R-:W-:Y:S01]  /*2b30*/  LOP3.LUT R27, R27, 0xff, RZ, 0xc0, !PT ;  /* 0x000000ff1b1b7812 */ /* 0x020fe200078ec0ff */
[----:B------:R-:W-:Y:S01]  /*2b40*/  BSSY B1, `(.L_x_36) ;  /* 0x000000c000017945 */ /* 0x000fe20003800000 */
[----:B------:R-:W-:Y:S02]  /*2b50*/  ISETP.GE.AND P1, PT, R26, 0x2, PT ;  /* 0x000000021a00780c */ /* 0x000fe40003f26270 */
[----:B------:R-:W-:Y:S02]  /*2b60*/  F2FP.F16.E4M3.UNPACK_B R27, R27 ;  /* 0x0000001bff1b723e */ /* 0x000fe400020006ff */
[----:B------:R-:W-:-:S03]  /*2b70*/  ISETP.LT.OR P2, PT, R25, 0x1, !P1 ;  /* 0x000000011900780c */ /* 0x000fc60004f41670 */
[----:B------:R-:W-:-:S05]  /*2b80*/  HADD2.F32 R27, -RZ, R27.H0_H0 ;  /* 0x2000001bff1b7230 */ /* 0x000fca0000004100 */
[----:B------:R-:W-:Y:S01]  /*2b90*/  FMUL R30, R27, R10 ;  /* 0x0000000a1b1e7220 */ /* 0x000fe20000400000 */
[----:B------:R-:W-:-:S03]  /*2ba0*/  PRMT R27, RZ, 0x7610, R27 ;  /* 0x00007610ff1b7816 */ /* 0x000fc6000000001b */
[----:B--2---:R-:W-:-:S05]  /*2bb0*/  FFMA R30, R79, R3, R30 ;  /* 0x000000034f1e7223 */ /* 0x004fca000000001e */
[----:B------:R-:W-:-:S05]  /*2bc0*/  F2FP.SATFINITE.E4M3.F32.PACK_AB_MERGE_C R31, RZ, R30, RZ ;  /* 0x0000001eff1f723e */ /* 0x000fca00048070ff */
[----:B------:R1:W-:Y:S01]  /*2bd0*/  @!P3 STG.E.U8 desc[UR18][R8.64], R31 ;  /* 0x0000001f0800b986 */ /* 0x0003e2000c101112 */
[----:B------:R-:W-:Y:S05]  /*2be0*/  @P2 BRA `(.L_x_37) ;  /* 0x0000000000042947 */ /* 0x000fea0003800000 */
[----:B------:R2:W5:Y:S02]  /*2bf0*/  LDG.E.U8 R27, desc[UR18][R12.64+0x1] ;  /* 0x000001120c1b7981 */ /* 0x000564000c1e1100 */
.L_x_37:
[----:B------:R-:W-:Y:S05]  /*2c00*/  BSYNC B1 ;  /* 0x0000000000017941 */ /* 0x000fea0003800000 */
.L_x_36:
[----:B-----5:R-:W-:Y:S01]  /*2c10*/  LOP3.LUT R27, R27, 0xff, RZ, 0xc0, !PT ;  /* 0x000000ff1b1b7812 */ /* 0x020fe200078ec0ff */
[----:B------:R-:W-:Y:S01]  /*2c20*/  BSSY B1, `(.L_x_38) ;  /* 0x0000012000017945 */ /* 0x000fe20003800000 */
[----:B-1----:R-:W-:Y:S02]  /*2c30*/  IADD3 R31, P3, R33, 0x8, RZ ;  /* 0x00000008211f7810 */ /* 0x002fe40007f7e0ff */
[----:B------:R-:W-:Y:S02]  /*2c40*/  F2FP.F16.E4M3.UNPACK_B R27, R27 ;  /* 0x0000001bff1b723e */ /* 0x000fe400020006ff */
[----:B------:R-:W-:Y:S01]  /*2c50*/  ISETP.LT.OR P0, PT, R25, 0x9, !P0 ;  /* 0x000000091900780c */ /* 0x000fe20004701670 */
[----:B------:R-:W-:Y:S02]  /*2c60*/  IMAD.X R28, RZ, RZ, R29, P3 ;  /* 0x000000ffff1c7224 */ /* 0x000fe400018e061d */
[----:B------:R-:W-:Y:S02]  /*2c70*/  HADD2.F32 R27, -RZ, R27.H0_H0 ;  /* 0x2000001bff1b7230 */ /* 0x000fe40000004100 */
[----:B------:R-:W-:-:S02]  /*2c80*/  IMAD R28, R28, UR6, RZ ;  /* 0x000000061c1c7c24 */ /* 0x000fc4000f8e02ff */
[----:B------:R-:W-:-:S04]  /*2c90*/  IMAD.WIDE.U32 R16, R31, UR6, R16 ;  /* 0x000000061f107c25 */ /* 0x000fc8000f8e0010 */
[----:B------:R-:W-:Y:S01]  /*2ca0*/  FMUL R27, R27, R10 ;  /* 0x0000000a1b1b7220 */ /* 0x000fe20000400000 */
[----:B------:R-:W-:-:S03]  /*2cb0*/  IMAD R31, R31, UR7, R28 ;  /* 0x000000071f1f7c24 */ /* 0x000fc6000f8e021c */
[----:B------:R-:W-:Y:S01]  /*2cc0*/  FFMA R27, R78, R3, R27 ;  /* 0x000000034e1b7223 */ /* 0x000fe2000000001b */
[----:B------:R-:W-:-:S04]  /*2cd0*/  IADD3 R16, P3, R16, UR10, RZ ;  /* 0x0000000a10107c10 */ /* 0x000fc8000ff7e0ff */
[----:B------:R-:W-:Y:S02]  /*2ce0*/  F2FP.SATFINITE.E4M3.F32.PACK_AB_MERGE_C R29, RZ, R27, RZ ;  /* 0x0000001bff1d723e */ /* 0x000fe400048070ff */
[----:B------:R-:W-:Y:S02]  /*2cf0*/  IADD3.X R17, R17, UR11, R31, P3, !PT ;  /* 0x0000000b11117c10 */ /* 0x000fe40009ffe41f */
[----:B------:R-:W-:Y:S01]  /*2d00*/  PRMT R27, RZ, 0x7610, R27 ;  /* 0x00007610ff1b7816 */ /* 0x000fe2000000001b */
[----:B------:R1:W-:Y:S01]  /*2d10*/  @!P2 STG.E.U8 desc[UR18][R8.64+0x1], R29 ;  /* 0x0000011d0800a986 */ /* 0x0003e2000c101112 */
[----:B------:R-:W-:Y:S05]  /*2d20*/  @P0 BRA `(.L_x_39) ;  /* 0x0000000000040947 */ /* 0x000fea0003800000 */
[----:B------:R3:W5:Y:S02]  /*2d30*/  LDG.E.U8 R27, desc[UR18][R16.64] ;  /* 0x00000012101b7981 */ /* 0x000764000c1e1100 */
.L_x_39:
[----:B------:R-:W-:Y:S05]  /*2d40*/  BSYNC B1 ;  /* 0x0000000000017941 */ /* 0x000fea0003800000 */
.L_x_38:
[----:B-----5:R-:W-:Y:S01]  /*2d50*/  LOP3.LUT R27, R27, 0xff, RZ, 0xc0, !PT ;  /* 0x000000ff1b1b7812 */ /* 0x020fe200078ec0ff */
[----:B------:R-:W-:Y:S01]  /*2d60*/  BSSY B1, `(.L_x_40) ;  /* 0x000000b000017945 */ /* 0x000fe20003800000 */
[----:B------:R-:W-:Y:S02]  /*2d70*/  ISETP.LT.OR P1, PT, R25, 0x9, !P1 ;  /* 0x000000091900780c */ /* 0x000fe40004f21670 */
[----:B------:R-:W-:-:S05]  /*2d80*/  F2FP.F16.E4M3.UNPACK_B R27, R27 ;  /* 0x0000001bff1b723e */ /* 0x000fca00020006ff */
[----:B------:R-:W-:-:S05]  /*2d90*/  HADD2.F32 R27, -RZ, R27.H0_H0 ;  /* 0x2000001bff1b7230 */ /* 0x000fca0000004100 */
[----:B------:R-:W-:Y:S01]  /*2da0*/  FMUL R28, R27, R10 ;  /* 0x0000000a1b1c7220 */ /* 0x000fe20000400000 */
[----:B------:R-:W-:-:S03]  /*2db0*/  PRMT R27, RZ, 0x7610, R27 ;  /* 0x00007610ff1b7816 */ /* 0x000fc6000000001b */
[----:B------:R-:W-:-:S05]  /*2dc0*/  FFMA R28, R77, R3, R28 ;  /* 0x000000034d1c7223 */ /* 0x000fca000000001c */
[----:B-1----:R-:W-:-:S05]  /*2dd0*/  F2FP.SATFINITE.E4M3.F32.PACK_AB_MERGE_C R29, RZ, R28, RZ ;  /* 0x0000001cff1d723e */ /* 0x002fca00048070ff */
[----:B------:R1:W-:Y:S01]  /*2de0*/  @!P0 STG.E.U8 desc[UR18][R6.64], R29 ;  /* 0x0000001d06008986 */ /* 0x0003e2000c101112 */
[----:B------:R-:W-:Y:S05]  /*2df0*/  @P1 BRA `(.L_x_41) ;  /* 0x0000000000041947 */ /* 0x000fea0003800000 */
[----:B------:R4:W5:Y:S02]  /*2e00*/  LDG.E.U8 R27, desc[UR18][R16.64+0x1] ;  /* 0x00000112101b7981 */ /* 0x000964000c1e1100 */
.L_x_41:
[----:B------:R-:W-:Y:S05]  /*2e10*/  BSYNC B1 ;  /* 0x0000000000017941 */ /* 0x000fea0003800000 */
.L_x_40:
[----:B-----5:R-:W-:Y:S01]  /*2e20*/  LOP3.LUT R27, R27, 0xff, RZ, 0xc0, !PT ;  /* 0x000000ff1b1b7812 */ /* 0x020fe200078ec0ff */
[----:B------:R-:W-:Y:S01]  /*2e30*/  BSSY B1, `(.L_x_42) ;  /* 0x000000c000017945 */ /* 0x000fe20003800000 */
[----:B------:R-:W-:Y:S02]  /*2e40*/  ISETP.GE.AND P0, PT, R26, 0x9, PT ;  /* 0x000000091a00780c */ /* 0x000fe40003f06270 */
[----:B------:R-:W-:Y:S02]  /*2e50*/  F2FP.F16.E4M3.UNPACK_B R27, R27 ;  /* 0x0000001bff1b723e */ /* 0x000fe400020006ff */
[----:B------:R-:W-:-:S03]  /*2e60*/  ISETP.LT.OR P2, PT, R25, 0x1, !P0 ;  /* 0x000000011900780c */ /* 0x000fc60004741670 */
[----:B------:R-:W-:-:S05]  /*2e70*/  HADD2.F32 R27, -RZ, R27.H0_H0 ;  /* 0x2000001bff1b7230 */ /* 0x000fca0000004100 */
[----:B------:R-:W-:-:S04]  /*2e80*/  FMUL R27, R27, R10 ;  /* 0x0000000a1b1b7220 */ /* 0x000fc80000400000 */
[----:B------:R-:W-:-:S05]  /*2e90*/  FFMA R27, R76, R3, R27 ;  /* 0x000000034c1b7223 */ /* 0x000fca000000001b */
[----:B-1----:R-:W-:Y:S02]  /*2ea0*/  F2FP.SATFINITE.E4M3.F32.PACK_AB_MERGE_C R29, RZ, R27, RZ ;  /* 0x0000001bff1d723e */ /* 0x002fe400048070ff */
[----:B------:R-:W-:-:S03]  /*2eb0*/  PRMT R27, RZ, 0x7610, R27 ;  /* 0x00007610ff1b7816 */ /* 0x000fc6000000001b */
[----:B------:R1:W-:Y:S01]  /*2ec0*/  @!P1 STG.E.U8 desc[UR18][R6.64+0x1], R29 ;  /* 0x0000011d06009986 */ /* 0x0003e2000c101112 */
[----:B------:R-:W-:Y:S05]  /*2ed0*/  @P2 BRA `(.L_x_43) ;  /* 0x0000000000042947 */ /* 0x000fea0003800000 */
[----:B------:R0:W5:Y:S02]  /*2ee0*/  LDG.E.U8 R27, desc[UR18][R12.64+0x8] ;  /* 0x000008120c1b7981 */ /* 0x000164000c1e1100 */
.L_x_43:
[----:B------:R-:W-:Y:S05]  /*2ef0*/  BSYNC B1 ;  /* 0x0000000000017941 */ /* 0x000fea0003800000 */
.L_x_42:
        /* <DEDUP_REMOVED lines=13> */
.L_x_45:
[----:B------:R-:W-:Y:S05]  /*2fd0*/  BSYNC B1 ;  /* 0x0000000000017941 */ /* 0x000fea0003800000 */
.L_x_44:
[----:B-----5:R-:W-:Y:S01]  /*2fe0*/  LOP3.LUT R27, R27, 0xff, RZ, 0xc0, !PT ;  /* 0x000000ff1b1b7812 */ /* 0x020fe200078ec0ff */
[----:B------:R-:W-:Y:S01]  /*2ff0*/  BSSY B1, `(.L_x_46) ;  /* 0x000000b000017945 */ /* 0x000fe20003800000 */
[----:B------:R-:W-:Y:S02]  /*3000*/  ISETP.LT.OR P0, PT, R25, 0x9, !P0 ;  /* 0x000000091900780c */ /* 0x000fe40004701670 */
[----:B------:R-:W-:-:S05]  /*3010*/  F2FP.F16.E4M3.UNPACK_B R27, R27 ;  /* 0x0000001bff1b723e */ /* 0x000fca00020006ff */
        /* <DEDUP_REMOVED lines=8> */
.L_x_47:
[----:B------:R-:W-:Y:S05]  /*30a0*/  BSYNC B1 ;  /* 0x0000000000017941 */ /* 0x000fea0003800000 */
.L_x_46:
        /* <DEDUP_REMOVED lines=12> */
.L_x_49:
[----:B------:R-:W-:Y:S05]  /*3170*/  BSYNC B1 ;  /* 0x0000000000017941 */ /* 0x000fea0003800000 */
.L_x_48:
        /* <DEDUP_REMOVED lines=13> */
.L_x_51:
[----:B------:R-:W-:Y:S05]  /*3250*/  BSYNC B1 ;  /* 0x0000000000017941 */ /* 0x000fea0003800000 */
.L_x_50:
        /* <DEDUP_REMOVED lines=13> */
.L_x_53:
[----:B------:R-:W-:Y:S05]  /*3330*/  BSYNC B1 ;  /* 0x0000000000017941 */ /* 0x000fea0003800000 */
.L_x_52:
        /* <DEDUP_REMOVED lines=12> */
.L_x_55:
[----:B------:R-:W-:Y:S05]  /*3400*/  BSYNC B1 ;  /* 0x0000000000017941 */ /* 0x000fea0003800000 */
.L_x_54:
        /* <DEDUP_REMOVED lines=12> */
.L_x_57:
[----:B------:R-:W-:Y:S05]  /*34d0*/  BSYNC B1 ;  /* 0x0000000000017941 */ /* 0x000fea0003800000 */
.L_x_56:
        /* <DEDUP_REMOVED lines=13> */
.L_x_59:
[----:B------:R-:W-:Y:S05]  /*35b0*/  BSYNC B1 ;  /* 0x0000000000017941 */ /* 0x000fea0003800000 */
.L_x_58:
        /* <DEDUP_REMOVED lines=13> */
.L_x_61:
[----:B------:R-:W-:Y:S05]  /*3690*/  BSYNC B1 ;  /* 0x0000000000017941 */ /* 0x000fea0003800000 */
.L_x_60:
        /* <DEDUP_REMOVED lines=12> */
.L_x_63:
[----:B------:R-:W-:Y:S05]  /*3760*/  BSYNC B1 ;  /* 0x0000000000017941 */ /* 0x000fea0003800000 */
.L_x_62:
        /* <DEDUP_REMOVED lines=12> */
.L_x_65:
[----:B------:R-:W-:Y:S05]  /*3830*/  BSYNC B1 ;  /* 0x0000000000017941 */ /* 0x000fea0003800000 */
.L_x_64:
        /* <DEDUP_REMOVED lines=13> */
.L_x_67:
[----:B------:R-:W-:Y:S05]  /*3910*/  BSYNC B1 ;  /* 0x0000000000017941 */ /* 0x000fea0003800000 */
.L_x_66:
        /* <DEDUP_REMOVED lines=13> */
.L_x_69:
[----:B------:R-:W-:Y:S05]  /*39f0*/  BSYNC B1 ;  /* 0x0000000000017941 */ /* 0x000fea0003800000 */
.L_x_68:
        /* <DEDUP_REMOVED lines=12> */
.L_x_71:
[----:B------:R-:W-:Y:S05]  /*3ac0*/  BSYNC B1 ;  /* 0x0000000000017941 */ /* 0x000fea0003800000 */
.L_x_70:
        /* <DEDUP_REMOVED lines=12> */
.L_x_73:
[----:B------:R-:W-:Y:S05]  /*3b90*/  BSYNC B1 ;  /* 0x0000000000017941 */ /* 0x000fea0003800000 */
.L_x_72:
        /* <DEDUP_REMOVED lines=13> */
.L_x_75:
[----:B------:R-:W-:Y:S05]  /*3c70*/  BSYNC B1 ;  /* 0x0000000000017941 */ /* 0x000fea0003800000 */
.L_x_74:
        /* <DEDUP_REMOVED lines=13> */
.L_x_77:
[----:B------:R-:W-:Y:S05]  /*3d50*/  BSYNC B1 ;  /* 0x0000000000017941 */ /* 0x000fea0003800000 */
.L_x_76:
        /* <DEDUP_REMOVED lines=12> */
.L_x_79:
[----:B------:R-:W-:Y:S05]  /*3e20*/  BSYNC B1 ;  /* 0x0000000000017941 */ /* 0x000fea0003800000 */
.L_x_78:
[----:B-----5:R-:W-:Y:S01]  /*3e30*/  LOP3.LUT R27, R27, 0xff, RZ, 0xc0, !PT ;  /* 0x000000ff1b1b7812 */ /* 0x020fe200078ec0ff */
[----:B------:R-:W-:Y:S01]  /*3e40*/  BSSY B1, `(.L_x_80) ;  /* 0x000000b000017945 */ /* 0x000fe20003800000 */
[----:B------:R-:W-:Y:S02]  /*3e50*/  ISETP.LT.OR P1, PT, R25, 0x9, !P1 ;  /* 0x000000091900780c */ /* 0x000fe40004f21670 */
[----:B------:R-:W-:-:S05]  /*3e60*/  F2FP.F16.E4M3.UNPACK_B R27, R27 ;  /* 0x0000001bff1b723e */ /* 0x000fca00020006ff */
[----:B------:R-:W-:-:S05]  /*3e70*/  HADD2.F32 R27, -RZ, R27.H0_H0 ;  /* 0x2000001bff1b7230 */ /* 0x000fca0000004100 */
[----:B------:R-:W-:-:S04]  /*3e80*/  FMUL R28, R27, R10 ;  /* 0x0000000a1b1c7220 */ /* 0x000fc80000400000 */
[----:B------:R-:W-:Y:S01]  /*3e90*/  FFMA R28, R23, R3, R28 ;  /* 0x00000003171c7223 */ /* 0x000fe2000000001c */
[----:B------:R-:W-:-:S04]  /*3ea0*/  PRMT R23, RZ, 0x7610, R23 ;  /* 0x00007610ff177816 */ /* 0x000fc80000000017 */
[----:B------:R-:W-:-:S05]  /*3eb0*/  F2FP.SATFINITE.E4M3.F32.PACK_AB_MERGE_C R27, RZ, R28, RZ ;  /* 0x0000001cff1b723e */ /* 0x000fca00048070ff */
[----:B------:R0:W-:Y:S01]  /*3ec0*/  @!P0 STG.E.U8 desc[UR18][R6.64+0x28], R27 ;  /* 0x0000281b06008986 */ /* 0x0001e2000c101112 */
[----:B------:R-:W-:Y:S05]  /*3ed0*/  @P1 BRA `(.L_x_81) ;  /* 0x0000000000041947 */ /* 0x000fea0003800000 */
[----:B------:R0:W5:Y:S02]  /*3ee0*/  LDG.E.U8 R23, desc[UR18][R16.64+0x29] ;  /* 0x0000291210177981 */ /* 0x000164000c1e1100 */
.L_x_81:
[----:B------:R-:W-:Y:S05]  /*3ef0*/  BSYNC B1 ;  /* 0x0000000000017941 */ /* 0x000fea0003800000 */
.L_x_80:
        /* <DEDUP_REMOVED lines=8> */
[----:B0-----:R-:W-:Y:S02]  /*3f80*/  F2FP.SATFINITE.E4M3.F32.PACK_AB_MERGE_C R27, RZ, R23, RZ ;  /* 0x00000017ff1b723e */ /* 0x001fe400048070ff */
[----:B------:R-:W-:-:S03]  /*3f90*/  PRMT R23, RZ, 0x7610, R23 ;  /* 0x00007610ff177816 */ /* 0x000fc60000000017 */
[----:B------:R0:W-:Y:S01]  /*3fa0*/  @!P1 STG.E.U8 desc[UR18][R6.64+0x29], R27 ;  /* 0x0000291b06009986 */ /* 0x0001e2000c101112 */
[----:B------:R-:W-:Y:S05]  /*3fb0*/  @P2 BRA `(.L_x_83) ;  /* 0x0000000000042947 */ /* 0x000fea0003800000 */
[----:B------:R0:W5:Y:S02]  /*3fc0*/  LDG.E.U8 R23, desc[UR18][R12.64+0x30] ;  /* 0x000030120c177981 */ /* 0x000164000c1e1100 */
.L_x_83:
[----:B------:R-:W-:Y:S05]  /*3fd0*/  BSYNC B1 ;  /* 0x0000000000017941 */ /* 0x000fea0003800000 */
.L_x_82:
[----:B-----5:R-:W-:Y:S01]  /*3fe0*/  LOP3.LUT R23, R23, 0xff, RZ, 0xc0, !PT ;  /* 0x000000ff17177812 */ /* 0x020fe200078ec0ff */
[----:B------:R-:W-:Y:S01]  /*3ff0*/  BSSY B1, `(.L_x_84) ;  /* 0x000000c000017945 */ /* 0x000fe20003800000 */
[----:B------:R-:W-:Y:S02]  /*4000*/  ISETP.GE.AND P1, PT, R26, 0x32, PT ;  /* 0x000000321a00780c */ /* 0x000fe40003f26270 */
[----:B------:R-:W-:Y:S02]  /*4010*/  F2FP.F16.E4M3.UNPACK_B R23, R23 ;  /* 0x00000017ff17723e */ /* 0x000fe400020006ff */
[----:B------:R-:W-:-:S03]  /*4020*/  ISETP.LT.OR P3, PT, R25, 0x1, !P1 ;  /* 0x000000011900780c */ /* 0x000fc60004f61670 */
        /* <DEDUP_REMOVED lines=8> */
.L_x_85:
[----:B------:R-:W-:Y:S05]  /*40b0*/  BSYNC B1 ;  /* 0x0000000000017941 */ /* 0x000fea0003800000 */
.L_x_84:
[----:B-----5:R-:W-:Y:S01]  /*40c0*/  LOP3.LUT R21, R21, 0xff, RZ, 0xc0, !PT ;  /* 0x000000ff15157812 */ /* 0x020fe200078ec0ff */
[----:B------:R-:W-:Y:S01]  /*40d0*/  BSSY B1, `(.L_x_86) ;  /* 0x000000b000017945 */ /* 0x000fe20003800000 */
[----:B------:R-:W-:Y:S02]  /*40e0*/  ISETP.LT.OR P0, PT, R25, 0x9, !P0 ;  /* 0x000000091900780c */ /* 0x000fe40004701670 */
[----:B------:R-:W-:-:S05]  /*40f0*/  F2FP.F16.E4M3.UNPACK_B R21, R21 ;  /* 0x00000015ff15723e */ /* 0x000fca00020006ff */
        /* <DEDUP_REMOVED lines=8> */
.L_x_87:
[----:B------:R-:W-:Y:S05]  /*4180*/  BSYNC B1 ;  /* 0x0000000000017941 */ /* 0x000fea0003800000 */
.L_x_86:
        /* <DEDUP_REMOVED lines=12> */
.L_x_89:
[----:B------:R-:W-:Y:S05]  /*4250*/  BSYNC B1 ;  /* 0x0000000000017941 */ /* 0x000fea0003800000 */
.L_x_88:
        /* <DEDUP_REMOVED lines=13> */
.L_x_91:
[----:B------:R-:W-:Y:S05]  /*4330*/  BSYNC B1 ;  /* 0x0000000000017941 */ /* 0x000fea0003800000 */
.L_x_90:
        /* <DEDUP_REMOVED lines=13> */
.L_x_93:
[----:B------:R-:W-:Y:S05]  /*4410*/  BSYNC B1 ;  /* 0x0000000000017941 */ /* 0x000fea0003800000 */
.L_x_92:
[----:B-----5:R-:W-:Y:S01]  /*4420*/  LOP3.LUT R15, R15, 0xff, RZ, 0xc0, !PT ;  /* 0x000000ff0f0f7812 */ /* 0x020fe200078ec0ff */
[----:B------:R-:W-:Y:S01]  /*4430*/  BSSY B1, `(.L_x_94) ;  /* 0x000000b000017945 */ /* 0x000fe20003800000 */
[----:B------:R-:W-:Y:S02]  /*4440*/  ISETP.LT.OR P0, PT, R25, 0x9, !P0 ;  /* 0x000000091900780c */ /* 0x000fe40004701670 */
[----:B------:R-:W-:Y:S02]  /*4450*/  F2FP.F16.E4M3.UNPACK_B R15, R15 ;  /* 0x0000000fff0f723e */ /* 0x000fe400020006ff */
[----:B0-2---:R-:W-:-:S03]  /*4460*/  PRMT R12, RZ, 0x7610, R12 ;  /* 0x00007610ff0c7816 */ /* 0x005fc6000000000c */
[----:B------:R-:W-:-:S05]  /*4470*/  HADD2.F32 R15, -RZ, R15.H0_H0 ;  /* 0x2000000fff0f7230 */ /* 0x000fca0000004100 */
[----:B------:R-:W-:-:S04]  /*4480*/  FMUL R15, R15, R10 ;  /* 0x0000000a0f0f7220 */ /* 0x000fc80000400000 */
[----:B------:R-:W-:-:S05]  /*4490*/  FFMA R15, R18, R3, R15 ;  /* 0x00000003120f7223 */ /* 0x000fca000000000f */
[----:B------:R-:W-:-:S05]  /*44a0*/  F2FP.SATFINITE.E4M3.F32.PACK_AB_MERGE_C R15, RZ, R15, RZ ;  /* 0x0000000fff0f723e */ /* 0x000fca00048070ff */
[----:B------:R0:W-:Y:S01]  /*44b0*/  @!P3 STG.E.U8 desc[UR18][R8.64+0x39], R15 ;  /* 0x0000390f0800b986 */ /* 0x0001e2000c101112 */
[----:B------:R-:W-:Y:S05]  /*44c0*/  @P0 BRA `(.L_x_95) ;  /* 0x0000000000040947 */ /* 0x000fea0003800000 */
[----:B------:R2:W5:Y:S02]  /*44d0*/  LDG.E.U8 R12, desc[UR18][R16.64+0x38] ;  /* 0x00003812100c7981 */ /* 0x000564000c1e1100 */
.L_x_95:
[----:B------:R-:W-:Y:S05]  /*44e0*/  BSYNC B1 ;  /* 0x0000000000017941 */ /* 0x000fea0003800000 */
.L_x_94:
[----:B-----5:R-:W-:Y:S01]  /*44f0*/  LOP3.LUT R12, R12, 0xff, RZ, 0xc0, !PT ;  /* 0x000000ff0c0c7812 */ /* 0x020fe200078ec0ff */
[----:B------:R-:W-:Y:S01]  /*4500*/  BSSY B1, `(.L_x_96) ;  /* 0x000000b000017945 */ /* 0x000fe20003800000 */
[----:B------:R-:W-:Y:S02]  /*4510*/  ISETP.LT.OR P1, PT, R25, 0x9, !P1 ;  /* 0x000000091900780c */ /* 0x000fe40004f21670 */
[----:B------:R-:W-:-:S05]  /*4520*/  F2FP.F16.E4M3.UNPACK_B R12, R12 ;  /* 0x0000000cff0c723e */ /* 0x000fca00020006ff */
[----:B01----:R-:W-:-:S05]  /*4530*/  HADD2.F32 R9, -RZ, R12.H0_H0 ;  /* 0x2000000cff097230 */ /* 0x003fca0000004100 */
[----:B------:R-:W-:-:S04]  /*4540*/  FMUL R8, R9, R10 ;  /* 0x0000000a09087220 */ /* 0x000fc80000400000 */
[----:B------:R-:W-:-:S05]  /*4550*/  FFMA R8, R11, R3, R8 ;  /* 0x000000030b087223 */ /* 0x000fca0000000008 */
[----:B------:R-:W-:Y:S02]  /*4560*/  F2FP.SATFINITE.E4M3.F32.PACK_AB_MERGE_C R9, RZ, R8, RZ ;  /* 0x00000008ff09723e */ /* 0x000fe400048070ff */
[----:B------:R-:W-:-:S03]  /*4570*/  PRMT R8, RZ, 0x7610, R8 ;  /* 0x00007610ff087816 */ /* 0x000fc60000000008 */
[----:B------:R0:W-:Y:S01]  /*4580*/  @!P0 STG.E.U8 desc[UR18][R6.64+0x38], R9 ;  /* 0x0000380906008986 */ /* 0x0001e2000c101112 */
[----:B------:R-:W-:Y:S05]  /*4590*/  @P1 BRA `(.L_x_97) ;  /* 0x0000000000041947 */ /* 0x000fea0003800000 */
[----:B------:R1:W5:Y:S02]  /*45a0*/  LDG.E.U8 R8, desc[UR18][R16.64+0x39] ;  /* 0x0000391210087981 */ /* 0x000364000c1e1100 */
.L_x_97:
[----:B------:R-:W-:Y:S05]  /*45b0*/  BSYNC B1 ;  /* 0x0000000000017941 */ /* 0x000fea0003800000 */
.L_x_96:
[----:B------:R-:W-:Y:S05]  /*45c0*/  @P1 BRA `(.L_x_98) ;  /* 0x0000000800601947 */ /* 0x000fea0003800000 */
[----:B-----5:R-:W-:-:S04]  /*45d0*/  LOP3.LUT R8, R8, 0xff, RZ, 0xc0, !PT ;  /* 0x000000ff08087812 */ /* 0x020fc800078ec0ff */
[----:B------:R-:W-:-:S05]  /*45e0*/  F2FP.F16.E4M3.UNPACK_B R8, R8 ;  /* 0x00000008ff08723e */ /* 0x000fca00020006ff */
[----:B0-----:R-:W-:-:S05]  /*45f0*/  HADD2.F32 R9, -RZ, R8.H0_H0 ;  /* 0x20000008ff097230 */ /* 0x001fca0000004100 */
[----:B------:R-:W-:-:S04]  /*4600*/  FMUL R9, R9, R10 ;  /* 0x0000000a09097220 */ /* 0x000fc80000400000 */
[----:B------:R-:W-:-:S05]  /*4610*/  FFMA R9, R14, R3, R9 ;  /* 0x000000030e097223 */ /* 0x000fca0000000009 */
[----:B------:R-:W-:-:S05]  /*4620*/  F2FP.SATFINITE.E4M3.F32.PACK_AB_MERGE_C R9, RZ, R9, RZ ;  /* 0x00000009ff09723e */ /* 0x000fca00048070ff */
[----:B------:R0:W-:Y:S01]  /*4630*/  STG.E.U8 desc[UR18][R6.64+0x39], R9 ;  /* 0x0000390906007986 */ /* 0x0001e2000c101112 */
[----:B------:R-:W-:Y:S05]  /*4640*/  BRA `(.L_x_98) ;  /* 0x0000000800407947 */ /* 0x000fea0003800000 */
.L_x_33:
[C---:B------:R-:W-:Y:S01]  /*4650*/  ISETP.GE.AND P3, PT, R26.reuse, 0x1, PT ;  /* 0x000000011a00780c */ /* 0x040fe20003f66270 */
[-C--:B--2---:R-:W-:Y:S01]  /*4660*/  FMUL R79, R79, R3.reuse ;  /* 0x000000034f4f7220 */ /* 0x084fe20000400000 */
[----:B------:R-:W-:Y:S01]  /*4670*/  ISETP.GE.AND P0, PT, R26, 0x2, PT ;  /* 0x000000021a00780c */ /* 0x000fe20003f06270 */
[-C--:B------:R-:W-:Y:S01]  /*4680*/  FMUL R78, R78, R3.reuse ;  /* 0x000000034e4e7220 */ /* 0x080fe20000400000 */
[----:B------:R-:W-:Y:S01]  /*4690*/  ISETP.LT.OR P1, PT, R25, 0x1, !P3 ;  /* 0x000000011900780c */ /* 0x000fe20005f21670 */
[-C--:B------:R-:W-:Y:S01]  /*46a0*/  FMUL R77, R77, R3.reuse ;  /* 0x000000034d4d7220 */ /* 0x080fe20000400000 */
[C---:B------:R-:W-:Y:S01]  /*46b0*/  ISETP.LT.OR P2, PT, R25.reuse, 0x1, !P0 ;  /* 0x000000011900780c */ /* 0x040fe20004741670 */
[-C--:B------:R-:W-:Y:S01]  /*46c0*/  FMUL R76, R76, R3.reuse ;  /* 0x000000034c4c7220 */ /* 0x080fe20000400000 */
[----:B------:R-:W-:Y:S01]  /*46d0*/  ISETP.LT.OR P3, PT, R25, 0x9, !P3 ;  /* 0x000000091900780c */ /* 0x000fe20005f61670 */
[----:B------:R-:W-:Y:S01]  /*46e0*/  FMUL R75, R75, R3 ;  /* 0x000000034b4b7220 */ /* 0x000fe20000400000 */
[----:B------:R-:W-:Y:S01]  /*46f0*/  F2FP.SATFINITE.E4M3.F32.PACK_AB_MERGE_C R79, RZ, R79, RZ ;  /* 0x0000004fff4f723e */ /* 0x000fe200048070ff */
[-C--:B------:R-:W-:Y:S01]  /*4700*/  FMUL R74, R74, R3.reuse ;  /* 0x000000034a4a7220 */ /* 0x080fe20000400000 */
[----:B------:R-:W-:Y:S01]  /*4710*/  F2FP.SATFINITE.E4M3.F32.PACK_AB_MERGE_C R13, RZ, R78, RZ ;  /* 0x0000004eff0d723e */ /* 0x000fe200048070ff */
[----:B------:R-:W-:Y:S01]  /*4720*/  FMUL R73, R73, R3 ;  /* 0x0000000349497220 */ /* 0x000fe20000400000 */
[----:B------:R-:W-:Y:S01]  /*4730*/  F2FP.SATFINITE.E4M3.F32.PACK_AB_MERGE_C R77, RZ, R77, RZ ;  /* 0x0000004dff4d723e */ /* 0x000fe200048070ff */
[-C--:B------:R-:W-:Y:S01]  /*4740*/  FMUL R72, R72, R3.reuse ;  /* 0x0000000348487220 */ /* 0x080fe20000400000 */
[----:B------:R-:W-:Y:S01]  /*4750*/  ISETP.LT.OR P0, PT, R25, 0x9, !P0 ;  /* 0x000000091900780c */ /* 0x000fe20004701670 */
[----:B------:R-:W-:Y:S01]  /*4760*/  @!P1 STG.E.U8 desc[UR18][R8.64], R79 ;  /* 0x0000004f08009986 */ /* 0x000fe2000c101112 */
[C---:B------:R-:W-:Y:S01]  /*4770*/  ISETP.GE.AND P1, PT, R26.reuse, 0x9, PT ;  /* 0x000000091a00780c */ /* 0x040fe20003f26270 */
[----:B------:R-:W-:Y:S01]  /*4780*/  FMUL R71, R71, R3 ;  /* 0x0000000347477220 */ /* 0x000fe20000400000 */
[----:B------:R-:W-:Y:S01]  /*4790*/  F2FP.SATFINITE.E4M3.F32.PACK_AB_MERGE_C R75, RZ, R75, RZ ;  /* 0x0000004bff4b723e */ /* 0x000fe200048070ff */
[----:B------:R0:W-:Y:S01]  /*47a0*/  @!P2 STG.E.U8 desc[UR18][R8.64+0x1], R13 ;  /* 0x0000010d0800a986 */ /* 0x0001e2000c101112 */
[----:B------:R-:W-:Y:S01]  /*47b0*/  ISETP.GE.AND P2, PT, R26, 0xa, PT ;  /* 0x0000000a1a00780c */ /* 0x000fe20003f46270 */
[-C--:B------:R-:W-:Y:S01]  /*47c0*/  FMUL R70, R70, R3.reuse ;  /* 0x0000000346467220 */ /* 0x080fe20000400000 */
[----:B------:R-:W-:Y:S01]  /*47d0*/  F2FP.SATFINITE.E4M3.F32.PACK_AB_MERGE_C R17, RZ, R74, RZ ;  /* 0x0000004aff11723e */ /* 0x000fe200048070ff */
[----:B------:R-:W-:Y:S01]  /*47e0*/  @!P3 STG.E.U8 desc[UR18][R6.64], R77 ;  /* 0x0000004d0600b986 */ /* 0x000fe2000c101112 */
[C---:B------:R-:W-:Y:S01]  /*47f0*/  ISETP.LT.OR P3, PT, R25.reuse, 0x1, !P1 ;  /* 0x000000011900780c */ /* 0x040fe20004f61670 */
[-C--:B------:R-:W-:Y:S01]  /*4800*/  FMUL R68, R68, R3.reuse ;  /* 0x0000000344447220 */ /* 0x080fe20000400000 */
[----:B------:R-:W-:Y:S01]  /*4810*/  ISETP.LT.OR P5, PT, R25, 0x1, !P2 ;  /* 0x000000011900780c */ /* 0x000fe200057a1670 */
[-C--:B------:R-:W-:Y:S01]  /*4820*/  FMUL R67, R67, R3.reuse ;  /* 0x0000000343437220 */ /* 0x080fe20000400000 */
[----:B------:R-:W-:Y:S01]  /*4830*/  ISETP.LT.OR P1, PT, R25, 0x9, !P1 ;  /* 0x000000091900780c */ /* 0x000fe20004f21670 */
[----:B------:R-:W-:Y:S01]  /*4840*/  FMUL R65, R65, R3 ;  /* 0x0000000341417220 */ /* 0x000fe20000400000 */
[----:B------:R-:W-:Y:S01]  /*4850*/  F2FP.SATFINITE.E4M3.F32.PACK_AB_MERGE_C R73, RZ, R73, RZ ;  /* 0x00000049ff49723e */ /* 0x000fe200048070ff */
[-C--:B------:R-:W-:Y:S01]  /*4860*/  FMUL R66, R66, R3.reuse ;  /* 0x0000000342427220 */ /* 0x080fe20000400000 */
[----:B0-----:R-:W-:Y:S01]  /*4870*/  F2FP.SATFINITE.E4M3.F32.PACK_AB_MERGE_C R13, RZ, R76, RZ ;  /* 0x0000004cff0d723e */ /* 0x001fe200048070ff */
[-C--:B------:R-:W-:Y:S01]  /*4880*/  FMUL R64, R64, R3.reuse ;  /* 0x0000000340407220 */ /* 0x080fe20000400000 */
[----:B------:R-:W-:Y:S01]  /*4890*/  ISETP.LT.OR P2, PT, R25, 0x9, !P2 ;  /* 0x000000091900780c */ /* 0x000fe20005741670 */
[-C--:B------:R-:W-:Y:S01]  /*48a0*/  FMUL R63, R63, R3.reuse ;  /* 0x000000033f3f7220 */ /* 0x080fe20000400000 */
[----:B------:R-:W-:Y:S01]  /*48b0*/  F2FP.SATFINITE.E4M3.F32.PACK_AB_MERGE_C R27, RZ, R72, RZ ;  /* 0x00000048ff1b723e */ /* 0x000fe200048070ff */
[----:B------:R0:W-:Y:S01]  /*48c0*/  @!P0 STG.E.U8 desc[UR18][R6.64+0x1], R13 ;  /* 0x0000010d06008986 */ /* 0x0001e2000c101112 */
[C---:B------:R-:W-:Y:S01]  /*48d0*/  ISETP.GE.AND P0, PT, R26.reuse, 0x11, PT ;  /* 0x000000111a00780c */ /* 0x040fe20003f06270 */
[----:B------:R-:W-:Y:S01]  /*48e0*/  FMUL R61, R61, R3 ;  /* 0x000000033d3d7220 */ /* 0x000fe20000400000 */
[----:B------:R-:W-:Y:S01]  /*48f0*/  F2FP.SATFINITE.E4M3.F32.PACK_AB_MERGE_C R71, RZ, R71, RZ ;  /* 0x00000047ff47723e */ /* 0x000fe200048070ff */
[----:B------:R-:W-:Y:S01]  /*4900*/  @!P3 STG.E.U8 desc[UR18][R8.64+0x8], R75 ;  /* 0x0000084b0800b986 */ /* 0x000fe2000c101112 */
[----:B------:R-:W-:Y:S01]  /*4910*/  ISETP.GE.AND P3, PT, R26, 0x12, PT ;  /* 0x000000121a00780c */ /* 0x000fe20003f66270 */
[----:B------:R-:W-:Y:S01]  /*4920*/  FMUL R62, R62, R3 ;  /* 0x000000033e3e7220 */ /* 0x000fe20000400000 */
[----:B------:R-:W-:Y:S01]  /*4930*/  F2FP.SATFINITE.E4M3.F32.PACK_AB_MERGE_C R67, RZ, R67, RZ ;  /* 0x00000043ff43723e */ /* 0x000fe200048070ff */
[----:B------:R1:W-:Y:S01]  /*4940*/  @!P5 STG.E.U8 desc[UR18][R8.64+0x9], R17 ;  /* 0x000009110800d986 */ /* 0x0003e2000c101112 */
[----:B------:R-:W-:Y:S01]  /*4950*/  ISETP.LT.OR P5, PT, R25, 0x1, !P3 ;  /* 0x000000011900780c */ /* 0x000fe20005fa1670 */
[-C--:B------:R-:W-:Y:S01]  /*4960*/  FMUL R59, R59, R3.reuse ;  /* 0x000000033b3b7220 */ /* 0x080fe20000400000 */
[C---:B------:R-:W-:Y:S01]  /*4970*/  ISETP.LT.OR P3, PT, R25.reuse, 0x9, !P3 ;  /* 0x000000091900780c */ /* 0x040fe20005f61670 */
[----:B------:R-:W-:Y:S01]  /*4980*/  @!P1 STG.E.U8 desc[UR18][R6.64+0x8], R73 ;  /* 0x0000084906009986 */ /* 0x000fe2000c101112 */
[----:B------:R-:W-:Y:S01]  /*4990*/  ISETP.LT.OR P1, PT, R25, 0x1, !P0 ;  /* 0x000000011900780c */ /* 0x000fe20004721670 */
[-C--:B------:R-:W-:Y:S01]  /*49a0*/  FMUL R60, R60, R3.reuse ;  /* 0x000000033c3c7220 */ /* 0x080fe20000400000 */
[----:B0-----:R-:W-:Y:S01]  /*49b0*/  F2FP.SATFINITE.E4M3.F32.PACK_AB_MERGE_C R13, RZ, R70, RZ ;  /* 0x00000046ff0d723e */ /* 0x001fe200048070ff */
[----:B------:R-:W-:Y:S01]  /*49c0*/  @!P2 STG.E.U8 desc[UR18][R6.64+0x9], R27 ;  /* 0x0000091b0600a986 */ /* 0x000fe2000c101112 */
[----:B------:R-:W-:Y:S01]  /*49d0*/  ISETP.GE.AND P2, PT, R26, 0x19, PT ;  /* 0x000000191a00780c */ /* 0x000fe20003f46270 */
[-C--:B------:R-:W-:Y:S01]  /*49e0*/  FMUL R57, R57, R3.reuse ;  /* 0x0000000339397220 */ /* 0x080fe20000400000 */
[C---:B------:R-:W-:Y:S01]  /*49f0*/  ISETP.LT.OR P0, PT, R25.reuse, 0x9, !P0 ;  /* 0x000000091900780c */ /* 0x040fe20004701670 */
[-C--:B------:R-:W-:Y:S01]  /*4a00*/  FMUL R58, R58, R3.reuse ;  /* 0x000000033a3a7220 */ /* 0x080fe20000400000 */
[----:B------:R-:W-:Y:S01]  /*4a10*/  ISETP.LT.OR P6, PT, R25, 0x1, !P2 ;  /* 0x000000011900780c */ /* 0x000fe200057c1670 */
[----:B------:R0:W-:Y:S01]  /*4a20*/  @!P5 STG.E.U8 desc[UR18][R8.64+0x11], R13 ;  /* 0x0000110d0800d986 */ /* 0x0001e2000c101112 */
[----:B-1----:R-:W-:Y:S01]  /*4a30*/  F2FP.SATFINITE.E4M3.F32.PACK_AB_MERGE_C R17, RZ, R68, RZ ;  /* 0x00000044ff11723e */ /* 0x002fe200048070ff */
[----:B------:R-:W-:Y:S01]  /*4a40*/  FMUL R56, R56, R3 ;  /* 0x0000000338387220 */ /* 0x000fe20000400000 */
[----:B------:R-:W-:Y:S01]  /*4a50*/  F2FP.SATFINITE.E4M3.F32.PACK_AB_MERGE_C R65, RZ, R65, RZ ;  /* 0x00000041ff41723e */ /* 0x000fe200048070ff */
[----:B------:R-:W-:Y:S01]  /*4a60*/  @!P1 STG.E.U8 desc[UR18][R8.64+0x10], R71 ;  /* 0x0000104708009986 */ /* 0x000fe2000c101112 */
[----:B------:R-:W-:Y:S01]  /*4a70*/  ISETP.GE.AND P1, PT, R26, 0x1a, PT ;  /* 0x0000001a1a00780c */ /* 0x000fe20003f26270 */
[-C--:B------:R-:W-:Y:S01]  /*4a80*/  FMUL R23, R23, R3.reuse ;  /* 0x0000000317177220 */ /* 0x080fe20000400000 */
[C---:B------:R-:W-:Y:S01]  /*4a90*/  ISETP.LT.OR P2, PT, R25.reuse, 0x9, !P2 ;  /* 0x000000091900780c */ /* 0x040fe20005741670 */
[----:B------:R1:W-:Y:S01]  /*4aa0*/  @!P3 STG.E.U8 desc[UR18][R6.64+0x11], R17 ;  /* 0x000011110600b986 */ /* 0x0003e2000c101112 */
[----:B------:R-:W-:Y:S01]  /*4ab0*/  ISETP.LT.OR P5, PT, R25, 0x1, !P1 ;  /* 0x000000011900780c */ /* 0x000fe20004fa1670 */
[-C--:B------:R-:W-:Y:S01]  /*4ac0*/  FMUL R21, R21, R3.reuse ;  /* 0x0000000315157220 */ /* 0x080fe20000400000 */
[----:B------:R-:W-:Y:S01]  /*4ad0*/  ISETP.LT.OR P3, PT, R25, 0x9, !P1 ;  /* 0x000000091900780c */ /* 0x000fe20004f61670 */
[----:B------:R-:W-:Y:S01]  /*4ae0*/  @!P0 STG.E.U8 desc[UR18][R6.64+0x10], R67 ;  /* 0x0000104306008986 */ /* 0x000fe2000c101112 */
[----:B0-----:R-:W-:Y:S01]  /*4af0*/  F2FP.SATFINITE.E4M3.F32.PACK_AB_MERGE_C R13, RZ, R66, RZ ;  /* 0x00000042ff0d723e */ /* 0x001fe200048070ff */
[-C--:B------:R-:W-:Y:S01]  /*4b00*/  FMUL R22, R22, R3.reuse ;  /* 0x0000000316167220 */ /* 0x080fe20000400000 */
[C---:B------:R-:W-:Y:S01]  /*4b10*/  ISETP.GE.AND P0, PT, R26.reuse, 0x21, PT ;  /* 0x000000211a00780c */ /* 0x040fe20003f06270 */
[----:B------:R-:W-:Y:S01]  /*4b20*/  @!P6 STG.E.U8 desc[UR18][R8.64+0x18], R65 ;  /* 0x000018410800e986 */ /* 0x000fe2000c101112 */
[----:B------:R-:W-:Y:S01]  /*4b30*/  ISETP.GE.AND P1, PT, R26, 0x22, PT ;  /* 0x000000221a00780c */ /* 0x000fe20003f26270 */
[-C--:B------:R-:W-:Y:S01]  /*4b40*/  FMUL R19, R19, R3.reuse ;  /* 0x0000000313137220 */ /* 0x080fe20000400000 */
[C---:B------:R-:W-:Y:S01]  /*4b50*/  ISETP.LT.OR P6, PT, R25.reuse, 0x1, !P0 ;  /* 0x000000011900780c */ /* 0x040fe200047c1670 */
[-C--:B------:R-:W-:Y:S01]  /*4b60*/  FMUL R20, R20, R3.reuse ;  /* 0x0000000314147220 */ /* 0x080fe20000400000 */
[----:B-1----:R-:W-:Y:S01]  /*4b70*/  F2FP.SATFINITE.E4M3.F32.PACK_AB_MERGE_C R17, RZ, R64, RZ ;  /* 0x00000040ff11723e */ /* 0x002fe200048070ff */
[----:B------:R0:W-:Y:S01]  /*4b80*/  @!P5 STG.E.U8 desc[UR18][R8.64+0x19], R13 ;  /* 0x0000190d0800d986 */ /* 0x0001e2000c101112 */
[----:B------:R-:W-:Y:S01]  /*4b90*/  ISETP.LT.OR P5, PT, R25, 0x1, !P1 ;  /* 0x000000011900780c */ /* 0x000fe20004fa1670 */
[----:B------:R-:W-:Y:S01]  /*4ba0*/  FMUL R15, R15, R3 ;  /* 0x000000030f0f7220 */ /* 0x000fe20000400000 */
[----:B------:R-:W-:Y:S01]  /*4bb0*/  F2FP.SATFINITE.E4M3.F32.PACK_AB_MERGE_C R63, RZ, R63, RZ ;  /* 0x0000003fff3f723e */ /* 0x000fe200048070ff */
[----:B------:R1:W-:Y:S01]  /*4bc0*/  @!P3 STG.E.U8 desc[UR18][R6.64+0x19], R17 ;  /* 0x000019110600b986 */ /* 0x0003e2000c101112 */
[----:B------:R-:W-:Y:S01]  /*4bd0*/  F2FP.SATFINITE.E4M3.F32.PACK_AB_MERGE_C R61, RZ, R61, RZ ;  /* 0x0000003dff3d723e */ /* 0x000fe200048070ff */
[-C--:B------:R-:W-:Y:S01]  /*4be0*/  FMUL R18, R18, R3.reuse ;  /* 0x0000000312127220 */ /* 0x080fe20000400000 */
[----:B------:R-:W-:Y:S01]  /*4bf0*/  F2FP.SATFINITE.E4M3.F32.PACK_AB_MERGE_C R27, RZ, R62, RZ ;  /* 0x0000003eff1b723e */ /* 0x000fe200048070ff */
[----:B------:R-:W-:Y:S01]  /*4c00*/  @!P2 STG.E.U8 desc[UR18][R6.64+0x18], R63 ;  /* 0x0000183f0600a986 */ /* 0x000fe2000c101112 */
[----:B------:R-:W-:Y:S01]  /*4c10*/  ISETP.LT.OR P3, PT, R25, 0x9, !P1 ;  /* 0x000000091900780c */ /* 0x000fe20004f61670 */
[-C--:B------:R-:W-:Y:S01]  /*4c20*/  FMUL R11, R11, R3.reuse ;  /* 0x000000030b0b7220 */ /* 0x080fe20000400000 */
[----:B------:R-:W-:Y:S01]  /*4c30*/  ISETP.GE.AND P2, PT, R26, 0x29, PT ;  /* 0x000000291a00780c */ /* 0x000fe20003f46270 */
[----:B------:R-:W-:Y:S01]  /*4c40*/  @!P6 STG.E.U8 desc[UR18][R8.64+0x20], R61 ;  /* 0x0000203d0800e986 */ /* 0x000fe2000c101112 */
[C---:B------:R-:W-:Y:S01]  /*4c50*/  ISETP.LT.OR P0, PT, R25.reuse, 0x9, !P0 ;  /* 0x000000091900780c */ /* 0x040fe20004701670 */
[----:B------:R-:W-:Y:S01]  /*4c60*/  FMUL R14, R14, R3 ;  /* 0x000000030e0e7220 */ /* 0x000fe20000400000 */
[----:B------:R-:W-:Y:S01]  /*4c70*/  ISETP.GE.AND P1, PT, R26, 0x2a, PT ;  /* 0x0000002a1a00780c */ /* 0x000fe20003f26270 */
[----:B------:R-:W-:Y:S01]  /*4c80*/  @!P5 STG.E.U8 desc[UR18][R8.64+0x21], R27 ;  /* 0x0000211b0800d986 */ /* 0x000fe2000c101112 */
[----:B------:R-:W-:-:S02]  /*4c90*/  ISETP.LT.OR P6, PT, R25, 0x1, !P2 ;  /* 0x000000011900780c */ /* 0x000fc400057c1670 */
[C---:B------:R-:W-:Y:S02]  /*4ca0*/  ISETP.LT.OR P5, PT, R25.reuse, 0x1, !P1 ;  /* 0x000000011900780c */ /* 0x040fe40004fa1670 */
[----:B------:R-:W-:Y:S02]  /*4cb0*/  F2FP.SATFINITE.E4M3.F32.PACK_AB_MERGE_C R59, RZ, R59, RZ ;  /* 0x0000003bff3b723e */ /* 0x000fe400048070ff */
[----:B0-----:R-:W-:Y:S02]  /*4cc0*/  F2FP.SATFINITE.E4M3.F32.PACK_AB_MERGE_C R13, RZ, R60, RZ ;  /* 0x0000003cff0d723e */ /* 0x001fe400048070ff */
[----:B------:R-:W-:Y:S01]  /*4cd0*/  F2FP.SATFINITE.E4M3.F32.PACK_AB_MERGE_C R57, RZ, R57, RZ ;  /* 0x00000039ff39723e */ /* 0x000fe200048070ff */
[----:B------:R-:W-:Y:S01]  /*4ce0*/  @!P0 STG.E.U8 desc[UR18][R6.64+0x20], R59 ;  /* 0x0000203b06008986 */ /* 0x000fe2000c101112 */
[----:B-1----:R-:W-:Y:S02]  /*4cf0*/  F2FP.SATFINITE.E4M3.F32.PACK_AB_MERGE_C R17, RZ, R58, RZ ;  /* 0x0000003aff11723e */ /* 0x002fe400048070ff */
[C---:B------:R-:W-:Y:S01]  /*4d00*/  ISETP.LT.OR P1, PT, R25.reuse, 0x9, !P1 ;  /* 0x000000091900780c */ /* 0x040fe20004f21670 */
[----:B------:R0:W-:Y:S01]  /*4d10*/  @!P3 STG.E.U8 desc[UR18][R6.64+0x21], R13 ;  /* 0x0000210d0600b986 */ /* 0x0001e2000c101112 */
[----:B------:R-:W-:-:S02]  /*4d20*/  ISETP.LT.OR P2, PT, R25, 0x9, !P2 ;  /* 0x000000091900780c */ /* 0x000fc40005741670 */
[C---:B------:R-:W-:Y:S01]  /*4d30*/  ISETP.GE.AND P3, PT, R26.reuse, 0x31, PT ;  /* 0x000000311a00780c */ /* 0x040fe20003f66270 */
[----:B------:R-:W-:Y:S01]  /*4d40*/  @!P6 STG.E.U8 desc[UR18][R8.64+0x28], R57 ;  /* 0x000028390800e986 */ /* 0x000fe2000c101112 */
[----:B------:R-:W-:Y:S02]  /*4d50*/  ISETP.GE.AND P0, PT, R26, 0x32, PT ;  /* 0x000000321a00780c */ /* 0x000fe40003f06270 */
[----:B------:R-:W-:Y:S01]  /*4d60*/  F2FP.SATFINITE.E4M3.F32.PACK_AB_MERGE_C R23, RZ, R23, RZ ;  /* 0x00000017ff17723e */ /* 0x000fe200048070ff */
[----:B------:R1:W-:Y:S01]  /*4d70*/  @!P5 STG.E.U8 desc[UR18][R8.64+0x29], R17 ;  /* 0x000029110800d986 */ /* 0x0003e2000c101112 */
[C---:B------:R-:W-:Y:S02]  /*4d80*/  ISETP.LT.OR P5, PT, R25.reuse, 0x1, !P3 ;  /* 0x000000011900780c */ /* 0x040fe40005fa1670 */
[----:B------:R-:W-:Y:S02]  /*4d90*/  ISETP.LT.OR P6, PT, R25, 0x1, !P0 ;  /* 0x000000011900780c */ /* 0x000fe400047c1670 */
[----:B0-----:R-:W-:Y:S01]  /*4da0*/  F2FP.SATFINITE.E4M3.F32.PACK_AB_MERGE_C R13, RZ, R56, RZ ;  /* 0x00000038ff0d723e */ /* 0x001fe200048070ff */
[----:B------:R-:W-:Y:S01]  /*4db0*/  @!P2 STG.E.U8 desc[UR18][R6.64+0x28], R23 ;  /* 0x000028170600a986 */ /* 0x000fe2000c101112 */
[----:B------:R-:W-:-:S02]  /*4dc0*/  F2FP.SATFINITE.E4M3.F32.PACK_AB_MERGE_C R21, RZ, R21, RZ ;  /* 0x00000015ff15723e */ /* 0x000fc400048070ff */
[C---:B------:R-:W-:Y:S01]  /*4dd0*/  ISETP.GE.AND P2, PT, R26.reuse, 0x3a, PT ;  /* 0x0000003a1a00780c */ /* 0x040fe20003f46270 */
[----:B------:R0:W-:Y:S01]  /*4de0*/  @!P1 STG.E.U8 desc[UR18][R6.64+0x29], R13 ;  /* 0x0000290d06009986 */ /* 0x0001e2000c101112 */
[C---:B------:R-:W-:Y:S02]  /*4df0*/  ISETP.LT.OR P1, PT, R25.reuse, 0x9, !P3 ;  /* 0x000000091900780c */ /* 0x040fe40005f21670 */
[----:B-1----:R-:W-:Y:S01]  /*4e00*/  F2FP.SATFINITE.E4M3.F32.PACK_AB_MERGE_C R17, RZ, R22, RZ ;  /* 0x00000016ff11723e */ /* 0x002fe200048070ff */
[----:B------:R-:W-:Y:S01]  /*4e10*/  @!P5 STG.E.U8 desc[UR18][R8.64+0x30], R21 ;  /* 0x000030150800d986 */ /* 0x000fe2000c101112 */
[----:B------:R-:W-:Y:S02]  /*4e20*/  ISETP.GE.AND P3, PT, R26, 0x39, PT ;  /* 0x000000391a00780c */ /* 0x000fe40003f66270 */
[C---:B------:R-:W-:Y:S01]  /*4e30*/  ISETP.LT.OR P0, PT, R25.reuse, 0x9, !P0 ;  /* 0x000000091900780c */ /* 0x040fe20004701670 */
[----:B------:R1:W-:Y:S01]  /*4e40*/  @!P6 STG.E.U8 desc[UR18][R8.64+0x31], R17 ;  /* 0x000031110800e986 */ /* 0x0003e2000c101112 */
[----:B------:R-:W-:-:S02]  /*4e50*/  ISETP.LT.OR P5, PT, R25, 0x1, !P3 ;  /* 0x000000011900780c */ /* 0x000fc40005fa1670 */
[C---:B------:R-:W-:Y:S02]  /*4e60*/  ISETP.LT.OR P6, PT, R25.reuse, 0x1, !P2 ;  /* 0x000000011900780c */ /* 0x040fe400057c1670 */
[C---:B------:R-:W-:Y:S02]  /*4e70*/  ISETP.LT.OR P3, PT, R25.reuse, 0x9, !P3 ;  /* 0x000000091900780c */ /* 0x040fe40005f61670 */
[----:B------:R-:W-:Y:S02]  /*4e80*/  ISETP.LT.OR P2, PT, R25, 0x9, !P2 ;  /* 0x000000091900780c */ /* 0x000fe40005741670 */
[----:B------:R-:W-:Y:S02]  /*4e90*/  F2FP.SATFINITE.E4M3.F32.PACK_AB_MERGE_C R19, RZ, R19, RZ ;  /* 0x00000013ff13723e */ /* 0x000fe400048070ff */
[----:B0-----:R-:W-:Y:S02]  /*4ea0*/  F2FP.SATFINITE.E4M3.F32.PACK_AB_MERGE_C R13, RZ, R20, RZ ;  /* 0x00000014ff0d723e */ /* 0x001fe400048070ff */
[----:B------:R-:W-:Y:S01]  /*4eb0*/  F2FP.SATFINITE.E4M3.F32.PACK_AB_MERGE_C R15, RZ, R15, RZ ;  /* 0x0000000fff0f723e */ /* 0x000fe200048070ff */
[----:B------:R0:W-:Y:S01]  /*4ec0*/  @!P1 STG.E.U8 desc[UR18][R6.64+0x30], R19 ;  /* 0x0000301306009986 */ /* 0x0001e2000c101112 */
[----:B-1----:R-:W-:-:S02]  /*4ed0*/  F2FP.SATFINITE.E4M3.F32.PACK_AB_MERGE_C R17, RZ, R18, RZ ;  /* 0x00000012ff11723e */ /* 0x002fc400048070ff */
[----:B------:R-:W-:Y:S01]  /*4ee0*/  F2FP.SATFINITE.E4M3.F32.PACK_AB_MERGE_C R11, RZ, R11, RZ ;  /* 0x0000000bff0b723e */ /* 0x000fe200048070ff */
[----:B------:R0:W-:Y:S01]  /*4ef0*/  @!P0 STG.E.U8 desc[UR18][R6.64+0x31], R13 ;  /* 0x0000310d06008986 */ /* 0x0001e2000c101112 */
[----:B------:R-:W-:-:S03]  /*4f00*/  F2FP.SATFINITE.E4M3.F32.PACK_AB_MERGE_C R21, RZ, R14, RZ ;  /* 0x0000000eff15723e */ /* 0x000fc600048070ff */
[----:B------:R0:W-:Y:S04]  /*4f10*/  @!P5 STG.E.U8 desc[UR18][R8.64+0x38], R15 ;  /* 0x0000380f0800d986 */ /* 0x0001e8000c101112 */
[----:B------:R0:W-:Y:S04]  /*4f20*/  @!P6 STG.E.U8 desc[UR18][R8.64+0x39], R17 ;  /* 0x000039110800e986 */ /* 0x0001e8000c101112 */
[----:B------:R0:W-:Y:S04]  /*4f30*/  @!P3 STG.E.U8 desc[UR18][R6.64+0x38], R11 ;  /* 0x0000380b0600b986 */ /* 0x0001e8000c101112 */
[----:B------:R0:W-:Y:S02]  /*4f40*/  @!P2 STG.E.U8 desc[UR18][R6.64+0x39], R21 ;  /* 0x000039150600a986 */ /* 0x0001e4000c101112 */
.L_x_98:
[----:B------:R-:W-:Y:S05]  /*4f50*/  BSYNC B0 ;  /* 0x0000000000007941 */ /* 0x000fea0003800000 */
.L_x_32:
[----:B------:R-:W-:Y:S01]  /*4f60*/  ULDC UR6, c[0x0][0xc] ;  /* 0x0000030000067ab9 */ /* 0x000fe20000000800 */
[----:B------:R-:W-:Y:S01]  /*4f70*/  ULDC UR7, c[0x0][0x10] ;  /* 0x0000040000077ab9 */ /* 0x000fe20000000800 */
[----:B0-----:R-:W0:Y:S01]  /*4f80*/  LDC R9, c[0x0][0x14] ;  /* 0x00000500ff097b82 */ /* 0x001e220000000800 */
[----:B------:R-:W-:Y:S01]  /*4f90*/  UIMAD.WIDE.U32 UR6, UR6, UR7, URZ ;  /* 0x00000007060672a5 */ /* 0x000fe2000f8e003f */
[----:B------:R-:W-:Y:S02]  /*4fa0*/  IMAD.MOV.U32 R6, RZ, RZ, R0 ;  /* 0x000000ffff067224 */ /* 0x000fe400078e0000 */
[----:B------:R-:W-:Y:S02]  /*4fb0*/  IMAD.MOV.U32 R7, RZ, RZ, R5 ;  /* 0x000000ffff077224 */ /* 0x000fe400078e0005 */
[----:B------:R-:W-:Y:S02]  /*4fc0*/  IMAD.MOV.U32 R12, RZ, RZ, -0x1 ;  /* 0xffffffffff0c7424 */ /* 0x000fe400078e00ff */
[----:B------:R-:W-:-:S02]  /*4fd0*/  IMAD.MOV.U32 R69, RZ, RZ, -0x1 ;  /* 0xffffffffff457424 */ /* 0x000fc400078e00ff */
[----:B0-----:R-:W-:-:S04]  /*4fe0*/  IMAD.WIDE.U32 R6, R9, UR6, R6 ;  /* 0x0000000609067c25 */ /* 0x001fc8000f8e0006 */
[----:B------:R-:W-:Y:S01]  /*4ff0*/  IMAD R5, R9, UR7, RZ ;  /* 0x0000000709057c24 */ /* 0x000fe2000f8e02ff */
[----:B------:R-:W-:Y:S01]  /*5000*/  ULDC.64 UR6, c[0x0][0x650] ;  /* 0x0001940000067ab9 */ /* 0x000fe20000000a00 */
[----:B------:R-:W-:Y:S01]  /*5010*/  IMAD.MOV.U32 R0, RZ, RZ, R6 ;  /* 0x000000ffff007224 */ /* 0x000fe200078e0006 */
[----:B------:R-:W-:Y:S01]  /*5020*/  ISETP.GE.U32.AND P0, PT, R6, UR6, PT ;  /* 0x0000000606007c0c */ /* 0x000fe2000bf06070 */
[----:B------:R-:W-:Y:S01]  /*5030*/  IMAD.IADD R5, R7, 0x1, R5 ;  /* 0x0000000107057824 */ /* 0x000fe200078e0205 */
[----:B------:R-:W-:-:S04]  /*5040*/  PRMT R7, RZ, 0x7610, R7 ;  /* 0x00007610ff077816 */ /* 0x000fc80000000007 */
[----:B------:R-:W-:-:S13]  /*5050*/  ISETP.GE.U32.AND.EX P0, PT, R5, UR7, PT, P0 ;  /* 0x0000000705007c0c */ /* 0x000fda000bf06100 */
[----:B------:R-:W-:Y:S05]  /*5060*/  @P0 BRA `(.L_x_99) ;  /* 0x0000000400640947 */ /* 0x000fea0003800000 */
[----:B------:R-:W0:Y:S01]  /*5070*/  S2R R20, SR_CTAID.X ;  /* 0x0000000000147919 */ /* 0x000e220000002500 */
[----:B------:R-:W0:Y:S01]  /*5080*/  LDC.64 R14, c[0x0][0x628] ;  /* 0x00018a00ff0e7b82 */ /* 0x000e220000000a00 */
[----:B------:R-:W-:Y:S01]  /*5090*/  ULDC UR6, c[0x0][0x150] ;  /* 0x0000540000067ab9 */ /* 0x000fe20000000800 */
[----:B------:R-:W-:Y:S01]  /*50a0*/  IMAD.MOV.U32 R12, RZ, RZ, R0 ;  /* 0x000000ffff0c7224 */ /* 0x000fe200078e0000 */
[----:B------:R-:W0:Y:S01]  /*50b0*/  S2R R22, SR_CTAID.Y ;  /* 0x0000000000167919 */ /* 0x000e220000002600 */
[----:B------:R-:W-:-:S04]  /*50c0*/  IMAD.MOV.U32 R13, RZ, RZ, R5 ;  /* 0x000000ffff0d7224 */ /* 0x000fc800078e0005 */
[----:B------:R-:W0:Y:S08]  /*50d0*/  LDC R23, c[0x0][0x144] ;  /* 0x00005100ff177b82 */ /* 0x000e300000000800 */
[----:B-1234-:R-:W1:Y:S08]  /*50e0*/  LDC R16, c[0x0][0x630] ;  /* 0x00018c00ff107b82 */ /* 0x01ee700000000800 */
[----:B------:R-:W2:Y:S01]  /*50f0*/  LDC.64 R18, c[0x0][0x620] ;  /* 0x00018800ff127b82 */ /* 0x000ea20000000a00 */
[----:B0-----:R-:W-:-:S04]  /*5100*/  ISETP.NE.U32.AND P0, PT, R14, RZ, PT ;  /* 0x000000ff0e00720c */ /* 0x001fc80003f05070 */
[----:B------:R-:W-:Y:S02]  /*5110*/  ISETP.NE.AND.EX P0, PT, R15, RZ, PT, P0 ;  /* 0x000000ff0f00720c */ /* 0x000fe40003f05300 */
[----:B------:R-:W-:-:S05]  /*5120*/  I2FP.F32.U32 R6, R20 ;  /* 0x0000001400067245 */ /* 0x000fca0000201000 */
[----:B------:R-:W-:-:S04]  /*5130*/  FMUL R6, R6, UR6 ;  /* 0x0000000606067c20 */ /* 0x000fc80008400000 */
[----:B------:R0:W3:Y:S02]  /*5140*/  F2I.U32.TRUNC.NTZ R21, R6 ;  /* 0x0000000600157305 */ /* 0x0000e4000020f000 */
[----:B-1----:R-:W-:Y:S05]  /*5150*/  @!P0 BRA `(.L_x_100) ;  /* 0x0000000000288947 */ /* 0x002fea0003800000 */
[----:B------:R-:W1:Y:S02]  /*5160*/  LDC R7, c[0x0][0x634] ;  /* 0x00018d00ff077b82 */ /* 0x000e640000000800 */
[----:B-1----:R-:W-:-:S05]  /*5170*/  IADD3 R11, P0, R0, R7, RZ ;  /* 0x00000007000b7210 */ /* 0x002fca0007f1e0ff */
[----:B------:R-:W-:-:S04]  /*5180*/  IMAD.X R17, RZ, RZ, R5, P0 ;  /* 0x000000ffff117224 */ /* 0x000fc800000e0605 */
[----:B0-----:R-:W-:-:S04]  /*5190*/  IMAD.WIDE.U32 R6, R17, R14, RZ ;  /* 0x0000000e11067225 */ /* 0x001fc800078e00ff */
[----:B-----5:R-:W-:-:S04]  /*51a0*/  IMAD.WIDE.U32 R8, P0, R11, R15, R6 ;  /* 0x0000000f0b087225 */ /* 0x020fc80007800006 */
[----:B------:R-:W-:-:S04]  /*51b0*/  IMAD.WIDE.U32 R6, R11, R14, RZ ;  /* 0x0000000e0b067225 */ /* 0x000fc800078e00ff */
[----:B------:R-:W-:Y:S01]  /*51c0*/  IMAD.X R13, RZ, RZ, RZ, P0 ;  /* 0x000000ffff0d7224 */ /* 0x000fe200000e06ff */
[----:B------:R-:W-:Y:S01]  /*51d0*/  IADD3 RZ, P0, R7, R8, RZ ;  /* 0x0000000807ff7210 */ /* 0x000fe20007f1e0ff */
[----:B------:R-:W-:-:S04]  /*51e0*/  IMAD.MOV.U32 R12, RZ, RZ, R9 ;  /* 0x000000ffff0c7224 */ /* 0x000fc800078e0009 */
[----:B------:R-:W-:-:S08]  /*51f0*/  IMAD.WIDE.U32.X R12, R17, R15, R12, P0 ;  /* 0x0000000f110c7225 */ /* 0x000fd000000e040c */
.L_x_100:
[-CC-:B------:R-:W-:Y:S01]  /*5200*/  SHF.R.U64 R69, R12, R16.reuse, R13.reuse ;  /* 0x000000100c457219 */ /* 0x180fe2000000120d */
[----:B------:R-:W1:Y:S01]  /*5210*/  LDC.64 R28, c[0x0][0x640] ;  /* 0x00019000ff1c7b82 */ /* 0x000e620000000a00 */
[----:B0-----:R-:W-:Y:S01]  /*5220*/  SHF.R.U32.HI R6, RZ, R16, R13 ;  /* 0x00000010ff067219 */ /* 0x001fe2000001160d */
[----:B---3--:R-:W-:Y:S01]  /*5230*/  IMAD.MOV R21, RZ, RZ, -R21 ;  /* 0x000000ffff157224 */ /* 0x008fe200078e0a15 */
[----:B------:R-:W-:Y:S01]  /*5240*/  IADD3 R9, P0, RZ, -R69, RZ ;  /* 0x80000045ff097210 */ /* 0x000fe20007f1e0ff */
[----:B------:R-:W-:Y:S01]  /*5250*/  ULDC UR6, c[0x0][0x154] ;  /* 0x0000550000067ab9 */ /* 0x000fe20000000800 */
[----:B------:R-:W-:Y:S02]  /*5260*/  IMAD.MOV.U32 R11, RZ, RZ, 0x1 ;  /* 0x00000001ff0b7424 */ /* 0x000fe400078e00ff */
[----:B------:R-:W-:Y:S01]  /*5270*/  IMAD R21, R23, R21, R20 ;  /* 0x0000001517157224 */ /* 0x000fe200078e0214 */
[----:B------:R-:W0:Y:S01]  /*5280*/  LDC R12, c[0x0][0x618] ;  /* 0x00018600ff0c7b82 */ /* 0x000e220000000800 */
[----:B------:R-:W-:-:S02]  /*5290*/  IMAD.X R7, RZ, RZ, ~R6, P0 ;  /* 0x000000ffff077224 */ /* 0x000fc400000e0e06 */
[----:B------:R-:W-:Y:S02]  /*52a0*/  IMAD.MOV.U32 R6, RZ, RZ, R0 ;  /* 0x000000ffff067224 */ /* 0x000fe400078e0000 */
[-C--:B--2--5:R-:W-:Y:S02]  /*52b0*/  IMAD R8, R7, R18.reuse, RZ ;  /* 0x0000001207087224 */ /* 0x0a4fe400078e02ff */
[----:B------:R-:W-:Y:S01]  /*52c0*/  IMAD.MOV.U32 R7, RZ, RZ, R5 ;  /* 0x000000ffff077224 */ /* 0x000fe200078e0005 */
[----:B------:R-:W2:Y:S01]  /*52d0*/  LDC R24, c[0x0][0x608] ;  /* 0x00018200ff187b82 */ /* 0x000ea20000000800 */
[----:B------:R-:W-:-:S04]  /*52e0*/  IMAD.WIDE.U32 R6, R9, R18, R6 ;  /* 0x0000001209067225 */ /* 0x000fc800078e0006 */
[----:B------:R-:W-:-:S03]  /*52f0*/  IMAD R9, R9, R19, R8 ;  /* 0x0000001309097224 */ /* 0x000fc600078e0208 */
[----:B------:R-:W3:Y:S01]  /*5300*/  LDC R26, c[0x0][0x658] ;  /* 0x00019600ff1a7b82 */ /* 0x000ee20000000800 */
[----:B------:R-:W-:Y:S01]  /*5310*/  I2FP.F32.U32 R8, R22 ;  /* 0x0000001600087245 */ /* 0x000fe20000201000 */
[----:B------:R-:W-:Y:S01]  /*5320*/  IMAD.IADD R7, R7, 0x1, R9 ;  /* 0x0000000107077824 */ /* 0x000fe200078e0209 */
[----:B-1----:R-:W-:Y:S01]  /*5330*/  ISETP.NE.U32.AND P0, PT, R28, RZ, PT ;  /* 0x000000ff1c00720c */ /* 0x002fe20003f05070 */
[----:B------:R-:W-:Y:S02]  /*5340*/  IMAD.MOV.U32 R9, RZ, RZ, -0x1 ;  /* 0xffffffffff097424 */ /* 0x000fe400078e00ff */
[----:B------:R-:W-:Y:S02]  /*5350*/  FMUL R8, R8, UR6 ;  /* 0x0000000608087c20 */ /* 0x000fe40008400000 */
[----:B------:R-:W1:Y:S01]  /*5360*/  LDC R19, c[0x0][0x148] ;  /* 0x00005200ff137b82 */ /* 0x000e620000000800 */
[----:B0-----:R-:W-:Y:S01]  /*5370*/  SHF.R.U64 R16, R6, R12, R7 ;  /* 0x0000000c06107219 */ /* 0x001fe20000001207 */
[----:B------:R0:W4:Y:S01]  /*5380*/  F2I.U32.TRUNC.NTZ R17, R8 ;  /* 0x0000000800117305 */ /* 0x000122000020f000 */
[----:B------:R-:W-:-:S02]  /*5390*/  ISETP.NE.AND.EX P0, PT, R29, RZ, PT, P0 ;  /* 0x000000ff1d00720c */ /* 0x000fc40003f05300 */
[----:B------:R-:W-:-:S03]  /*53a0*/  SHF.R.U32.HI R7, RZ, R12, R7 ;  /* 0x0000000cff077219 */ /* 0x000fc60000011607 */
[----:B------:R-:W0:Y:S01]  /*53b0*/  LDC R20, c[0x0][0x600] ;  /* 0x00018000ff147b82 */ /* 0x000e220000000800 */
[-CC-:B--2---:R-:W-:Y:S02]  /*53c0*/  SHF.R.U64 R14, R16, R24.reuse, R7.reuse ;  /* 0x00000018100e7219 */ /* 0x184fe40000001207 */
[----:B------:R-:W-:-:S05]  /*53d0*/  SHF.R.U32.HI R7, RZ, R24, R7 ;  /* 0x00000018ff077219 */ /* 0x000fca0000011607 */
[----:B------:R-:W2:Y:S01]  /*53e0*/  LDC R25, c[0x0][0x648] ;  /* 0x00019200ff197b82 */ /* 0x000ea20000000800 */
[-CC-:B---3--:R-:W-:Y:S02]  /*53f0*/  SHF.R.U64 R18, R14, R26.reuse, R7.reuse ;  /* 0x0000001a0e127219 */ /* 0x188fe40000001207 */
[-C--:B------:R-:W-:Y:S02]  /*5400*/  SHF.L.U32 R9, R9, R26.reuse, RZ ;  /* 0x0000001a09097219 */ /* 0x080fe400000006ff */
[-C--:B------:R-:W-:Y:S01]  /*5410*/  SHF.R.U32.HI R7, RZ, R26.reuse, R7 ;  /* 0x0000001aff077219 */ /* 0x080fe20000011607 */
[----:B------:R-:W-:Y:S01]  /*5420*/  IMAD.MOV.U32 R6, RZ, RZ, R18 ;  /* 0x000000ffff067224 */ /* 0x000fe200078e0012 */
[----:B------:R-:W-:Y:S01]  /*5430*/  SHF.L.U32 R24, R11, R26, RZ ;  /* 0x0000001a0b187219 */ /* 0x000fe200000006ff */
[----:B------:R-:W3:Y:S01]  /*5440*/  LDC R27, c[0x0][0x638] ;  /* 0x00018e00ff1b7b82 */ /* 0x000ee20000000800 */
[----:B------:R-:W-:-:S07]  /*5450*/  LOP3.LUT R23, RZ, R9, RZ, 0x33, !PT ;  /* 0x00000009ff177212 */ /* 0x000fce00078e33ff */
[----:B------:R-:W0:Y:S01]  /*5460*/  LDC R30, c[0x0][0x610] ;  /* 0x00018400ff1e7b82 */ /* 0x000e220000000800 */
[----:B----4-:R-:W-:Y:S05]  /*5470*/  @!P0 BRA `(.L_x_101) ;  /* 0x0000000000288947 */ /* 0x010fea0003800000 */
[----:B------:R-:W4:Y:S02]  /*5480*/  LDC R11, c[0x0][0x64c] ;  /* 0x00019300ff0b7b82 */ /* 0x000f240000000800 */
[----:B----4-:R-:W-:-:S05]  /*5490*/  IADD3 R11, P0, R18, R11, RZ ;  /* 0x0000000b120b7210 */ /* 0x010fca0007f1e0ff */
[----:B------:R-:W-:-:S04]  /*54a0*/  IMAD.X R15, RZ, RZ, R7, P0 ;  /* 0x000000ffff0f7224 */ /* 0x000fc800000e0607 */
[----:B------:R-:W-:-:S04]  /*54b0*/  IMAD.WIDE.U32 R6, R15, R28, RZ ;  /* 0x0000001c0f067225 */ /* 0x000fc800078e00ff */
[----:B0-----:R-:W-:-:S04]  /*54c0*/  IMAD.WIDE.U32 R8, P0, R11, R29, R6 ;  /* 0x0000001d0b087225 */ /* 0x001fc80007800006 */
[----:B------:R-:W-:-:S04]  /*54d0*/  IMAD.WIDE.U32 R6, R11, R28, RZ ;  /* 0x0000001c0b067225 */ /* 0x000fc800078e00ff */
[----:B------:R-:W-:Y:S01]  /*54e0*/  IMAD.X R13, RZ, RZ, RZ, P0 ;  /* 0x000000ffff0d7224 */ /* 0x000fe200000e06ff */
[----:B------:R-:W-:Y:S01]  /*54f0*/  IADD3 RZ, P0, R7, R8, RZ ;  /* 0x0000000807ff7210 */ /* 0x000fe20007f1e0ff */
[----:B------:R-:W-:-:S04]  /*5500*/  IMAD.MOV.U32 R12, RZ, RZ, R9 ;  /* 0x000000ffff0c7224 */ /* 0x000fc800078e0009 */
[----:B------:R-:W-:-:S08]  /*5510*/  IMAD.WIDE.U32.X R6, R15, R29, R12, P0 ;  /* 0x0000001d0f067225 */ /* 0x000fd000000e040c */
.L_x_101:
[----:B--2---:R-:W-:Y:S01]  /*5520*/  SHF.R.U64 R6, R6, R25, R7 ;  /* 0x0000001906067219 */ /* 0x004fe20000001207 */
[----:B0-----:R-:W-:Y:S01]  /*5530*/  VIADD R11, R20, 0xffffffff ;  /* 0xffffffff140b7836 */ /* 0x001fe20000000000 */
[----:B------:R-:W-:Y:S01]  /*5540*/  LOP3.LUT R9, R14, R23, RZ, 0xc0, !PT ;  /* 0x000000170e097212 */ /* 0x000fe200078ec0ff */
[----:B------:R-:W-:Y:S02]  /*5550*/  IMAD.MOV R17, RZ, RZ, -R17 ;  /* 0x000000ffff117224 */ /* 0x000fe400078e0a11 */
[----:B------:R-:W-:Y:S02]  /*5560*/  IMAD.MOV R7, RZ, RZ, -R6 ;  /* 0x000000ffff077224 */ /* 0x000fe400078e0a06 */
[----:B------:R-:W-:Y:S01]  /*5570*/  IMAD R24, R24, R6, R9 ;  /* 0x0000000618187224 */ /* 0x000fe200078e0209 */
[----:B------:R-:W-:Y:S01]  /*5580*/  LOP3.LUT R9, R16, R11, RZ, 0xc0, !PT ;  /* 0x0000000b10097212 */ /* 0x000fe200078ec0ff */
[----:B-1----:R-:W-:Y:S02]  /*5590*/  @P4 IMAD R21, R19, R17, R22 ;  /* 0x0000001113154224 */ /* 0x002fe400078e0216 */
[----:B---3--:R-:W-:-:S02]  /*55a0*/  IMAD R6, R7, R27, R18 ;  /* 0x0000001b07067224 */ /* 0x008fc400078e0212 */
[----:B------:R-:W-:Y:S02]  /*55b0*/  IMAD R24, R24, R30, R21 ;  /* 0x0000001e18187224 */ /* 0x000fe400078e0215 */
[----:B------:R-:W-:Y:S02]  /*55c0*/  IMAD R9, R6, R20, R9 ;  /* 0x0000001406097224 */ /* 0x000fe400078e0209 */
[----:B------:R-:W-:-:S03]  /*55d0*/  IMAD.MOV.U32 R7, RZ, RZ, 0x1 ;  /* 0x00000001ff077424 */ /* 0x000fc600078e00ff */
[----:B------:R-:W-:Y:S02]  /*55e0*/  SEL R12, R9, R24, !P4 ;  /* 0x00000018090c7207 */ /* 0x000fe40006000000 */
[----:B------:R-:W-:-:S07]  /*55f0*/  SEL R24, R24, R9, !P4 ;  /* 0x0000000918187207 */ /* 0x000fce0006000000 */
.L_x_99:
[----:B------:R-:W-:Y:S01]  /*5600*/  LOP3.LUT P0, RZ, R7, 0xff, RZ, 0xc0, !PT ;  /* 0x000000ff07ff7812 */ /* 0x000fe2000780c0ff */
[----:B-1234-:R-:W-:-:S12]  /*5610*/  IMAD.MOV.U32 R16, RZ, RZ, R24 ;  /* 0x000000ffff107224 */ /* 0x01efd800078e0018 */
[----:B------:R-:W-:Y:S05]  /*5620*/  @P0 BRA `(.L_x_102) ;  /* 0xffffffbc00580947 */ /* 0x000fea000383ffff */
[----:B------:R-:W-:Y:S05]  /*5630*/  EXIT ;  /* 0x000000000000794d */ /* 0x000fea0003800000 */
.L_x_4:
[----:B0-----:R-:W-:Y:S01]  /*5640*/  ULDC.64 UR4, c[0x0][0x650] ;  /* 0x0001940000047ab9 */ /* 0x001fe20000000a00 */
        /* <DEDUP_REMOVED lines=25> */
.L_x_104:
[-CC-:B------:R-:W-:Y:S01]  /*57e0*/  SHF.R.U64 R16, R14, R18.reuse, R15.reuse ;  /* 0x000000120e107219 */ /* 0x180fe2000000120f */
[----:B------:R-:W0:Y:S01]  /*57f0*/  LDC R22, c[0x0][0x618] ;  /* 0x00018600ff167b82 */ /* 0x000e220000000800 */
[----:B------:R-:W-:Y:S01]  /*5800*/  SHF.R.U32.HI R7, RZ, R18, R15 ;  /* 0x00000012ff077219 */ /* 0x000fe2000001160f */
[----:B------:R-:W-:Y:S01]  /*5810*/  ULDC UR4, c[0x0][0x150] ;  /* 0x0000540000047ab9 */ /* 0x000fe20000000800 */
[----:B------:R-:W-:Y:S01]  /*5820*/  IADD3 R9, P0, RZ, -R16, RZ ;  /* 0x80000010ff097210 */ /* 0x000fe20007f1e0ff */
[----:B------:R-:W-:Y:S01]  /*5830*/  IMAD.MOV.U32 R10, RZ, RZ, R0 ;  /* 0x000000ffff0a7224 */ /* 0x000fe200078e0000 */
[----:B------:R-:W-:Y:S01]  /*5840*/  I2FP.F32.U32 R12, R6 ;  /* 0x00000006000c7245 */ /* 0x000fe20000201000 */
[----:B------:R-:W-:Y:S02]  /*5850*/  IMAD.MOV.U32 R11, RZ, RZ, R5 ;  /* 0x000000ffff0b7224 */ /* 0x000fe400078e0005 */
[----:B------:R-:W1:Y:S01]  /*5860*/  LDC.64 R24, c[0x0][0x640] ;  /* 0x00019000ff187b82 */ /* 0x000e620000000a00 */
[----:B------:R-:W-:-:S02]  /*5870*/  IMAD.X R7, RZ, RZ, ~R7, P0 ;  /* 0x000000ffff077224 */ /* 0x000fc400000e0e07 */
[----:B------:R-:W-:Y:S01]  /*5880*/  FMUL R13, R12, UR4 ;  /* 0x000000040c0d7c20 */ /* 0x000fe20008400000 */
[----:B------:R-:W-:Y:S01]  /*5890*/  IMAD.WIDE.U32 R10, R9, R20, R10 ;  /* 0x00000014090a7225 */ /* 0x000fe200078e000a */
[----:B------:R-:W-:-:S03]  /*58a0*/  ULDC UR4, c[0x0][0x154] ;  /* 0x0000550000047ab9 */ /* 0x000fc60000000800 */
[----:B------:R-:W-:Y:S01]  /*58b0*/  IMAD R12, R7, R20, RZ ;  /* 0x00000014070c7224 */ /* 0x000fe200078e02ff */
[----:B------:R-:W2:Y:S01]  /*58c0*/  LDC R15, c[0x0][0x144] ;  /* 0x00005100ff0f7b82 */ /* 0x000ea20000000800 */
[----:B------:R-:W3:Y:S02]  /*58d0*/  F2I.U32.TRUNC.NTZ R13, R13 ;  /* 0x0000000d000d7305 */ /* 0x000ee4000020f000 */
[----:B------:R-:W-:Y:S02]  /*58e0*/  IMAD R7, R9, R21, R12 ;  /* 0x0000001509077224 */ /* 0x000fe400078e020c */
[----:B------:R-:W-:Y:S02]  /*58f0*/  IMAD.MOV.U32 R12, RZ, RZ, 0x1 ;  /* 0x00000001ff0c7424 */ /* 0x000fe400078e00ff */
[----:B------:R-:W-:Y:S01]  /*5900*/  IMAD.IADD R7, R11, 0x1, R7 ;  /* 0x000000010b077824 */ /* 0x000fe200078e0207 */
[----:B------:R-:W4:Y:S04]  /*5910*/  LDC R18, c[0x0][0x608] ;  /* 0x00018200ff127b82 */ /* 0x000f280000000800 */
[----:B0-----:R-:W-:-:S02]  /*5920*/  SHF.R.U64 R14, R10, R22, R7 ;  /* 0x000000160a0e7219 */ /* 0x001fc40000001207 */
[----:B------:R-:W-:Y:S02]  /*5930*/  I2FP.F32.U32 R10, R8 ;  /* 0x00000008000a7245 */ /* 0x000fe40000201000 */
[----:B------:R-:W0:Y:S01]  /*5940*/  LDC R23, c[0x0][0x658] ;  /* 0x00019600ff177b82 */ /* 0x000e220000000800 */
[----:B-1----:R-:W-:Y:S01]  /*5950*/  ISETP.NE.U32.AND P0, PT, R24, RZ, PT ;  /* 0x000000ff1800720c */ /* 0x002fe20003f05070 */
[----:B---3--:R-:W-:Y:S01]  /*5960*/  IMAD.MOV R9, RZ, RZ, -R13 ;  /* 0x000000ffff097224 */ /* 0x008fe200078e0a0d */
[----:B------:R-:W-:Y:S01]  /*5970*/  SHF.R.U32.HI R7, RZ, R22, R7 ;  /* 0x00000016ff077219 */ /* 0x000fe20000011607 */
[----:B------:R-:W-:Y:S01]  /*5980*/  FMUL R10, R10, UR4 ;  /* 0x000000040a0a7c20 */ /* 0x000fe20008400000 */
[----:B------:R-:W-:-:S03]  /*5990*/  ISETP.NE.AND.EX P0, PT, R25, RZ, PT, P0 ;  /* 0x000000ff1900720c */ /* 0x000fc60003f05300 */
[----:B------:R-:W1:Y:S01]  /*59a0*/  LDC R21, c[0x0][0x148] ;  /* 0x00005200ff157b82 */ /* 0x000e620000000800 */
[----:B--2---:R-:W-:Y:S01]  /*59b0*/  IMAD R22, R15, R9, R6 ;  /* 0x000000090f167224 */ /* 0x004fe200078e0206 */
[----:B------:R2:W3:Y:S06]  /*59c0*/  F2I.U32.TRUNC.NTZ R19, R10 ;  /* 0x0000000a00137305 */ /* 0x0004ec000020f000 */
[----:B------:R-:W1:Y:S01]  /*59d0*/  LDC R20, c[0x0][0x600] ;  /* 0x00018000ff147b82 */ /* 0x000e620000000800 */
[-CC-:B----4-:R-:W-:Y:S02]  /*59e0*/  SHF.R.U64 R17, R14, R18.reuse, R7.reuse ;  /* 0x000000120e117219 */ /* 0x190fe40000001207 */
[----:B------:R-:W-:Y:S01]  /*59f0*/  SHF.R.U32.HI R6, RZ, R18, R7 ;  /* 0x00000012ff067219 */ /* 0x000fe20000011607 */
[----:B------:R-:W-:-:S04]  /*5a00*/  IMAD.MOV.U32 R18, RZ, RZ, -0x1 ;  /* 0xffffffffff127424 */ /* 0x000fc800078e00ff */
[----:B------:R-:W4:Y:S01]  /*5a10*/  LDC R26, c[0x0][0x648] ;  /* 0x00019200ff1a7b82 */ /* 0x000f220000000800 */
[-C--:B0-----:R-:W-:Y:S02]  /*5a20*/  SHF.L.U32 R9, R18, R23.reuse, RZ ;  /* 0x0000001712097219 */ /* 0x081fe400000006ff */
[-CC-:B------:R-:W-:Y:S02]  /*5a30*/  SHF.R.U64 R18, R17, R23.reuse, R6.reuse ;  /* 0x0000001711127219 */ /* 0x180fe40000001206 */
[-C--:B------:R-:W-:Y:S02]  /*5a40*/  SHF.R.U32.HI R7, RZ, R23.reuse, R6 ;  /* 0x00000017ff077219 */ /* 0x080fe40000011606 */
[----:B------:R-:W-:Y:S01]  /*5a50*/  SHF.L.U32 R23, R12, R23, RZ ;  /* 0x000000170c177219 */ /* 0x000fe200000006ff */
[----:B------:R-:W0:Y:S01]  /*5a60*/  LDC R27, c[0x0][0x638] ;  /* 0x00018e00ff1b7b82 */ /* 0x000e220000000800 */
[----:B------:R-:W-:Y:S01]  /*5a70*/  LOP3.LUT R28, RZ, R9, RZ, 0x33, !PT ;  /* 0x00000009ff1c7212 */ /* 0x000fe200078e33ff */
[----:B------:R-:W-:-:S06]  /*5a80*/  IMAD.MOV.U32 R6, RZ, RZ, R18 ;  /* 0x000000ffff067224 */ /* 0x000fcc00078e0012 */
[----:B------:R-:W0:Y:S01]  /*5a90*/  LDC R29, c[0x0][0x610] ;  /* 0x00018400ff1d7b82 */ /* 0x000e220000000800 */
[----:B--23--:R-:W-:Y:S05]  /*5aa0*/  @!P0 BRA `(.L_x_105) ;  /* 0x0000000000288947 */ /* 0x00cfea0003800000 */
[----:B------:R-:W2:Y:S02]  /*5ab0*/  LDC R9, c[0x0][0x64c] ;  /* 0x00019300ff097b82 */ /* 0x000ea40000000800 */
[----:B--2---:R-:W-:-:S05]  /*5ac0*/  IADD3 R9, P0, R18, R9, RZ ;  /* 0x0000000912097210 */ /* 0x004fca0007f1e0ff */
        /* <DEDUP_REMOVED lines=8> */
.L_x_105:
[----:B----4-:R-:W-:Y:S01]  /*5b50*/  SHF.R.U64 R7, R6, R26, R7 ;  /* 0x0000001a06077219 */ /* 0x010fe20000001207 */
[----:B-1----:R-:W-:Y:S01]  /*5b60*/  VIADD R11, R20, 0xffffffff ;  /* 0xffffffff140b7836 */ /* 0x002fe20000000000 */
[----:B------:R-:W-:Y:S01]  /*5b70*/  LOP3.LUT R6, R17, R28, RZ, 0xc0, !PT ;  /* 0x0000001c11067212 */ /* 0x000fe200078ec0ff */
[----:B------:R-:W-:Y:S02]  /*5b80*/  IMAD.MOV R19, RZ, RZ, -R19 ;  /* 0x000000ffff137224 */ /* 0x000fe400078e0a13 */
[----:B------:R-:W-:Y:S01]  /*5b90*/  IMAD.MOV R9, RZ, RZ, -R7 ;  /* 0x000000ffff097224 */ /* 0x000fe200078e0a07 */
[----:B------:R-:W-:Y:S01]  /*5ba0*/  LOP3.LUT R11, R14, R11, RZ, 0xc0, !PT ;  /* 0x0000000b0e0b7212 */ /* 0x000fe200078ec0ff */
[----:B------:R-:W-:Y:S02]  /*5bb0*/  @P4 IMAD R22, R21, R19, R8 ;  /* 0x0000001315164224 */ /* 0x000fe400078e0208 */
[----:B------:R-:W-:Y:S02]  /*5bc0*/  IMAD R7, R23, R7, R6 ;  /* 0x0000000717077224 */ /* 0x000fe400078e0206 */
[----:B0-----:R-:W-:-:S02]  /*5bd0*/  IMAD R6, R9, R27, R18 ;  /* 0x0000001b09067224 */ /* 0x001fc400078e0212 */
[----:B------:R-:W-:Y:S02]  /*5be0*/  IMAD R14, R7, R29, R22 ;  /* 0x0000001d070e7224 */ /* 0x000fe400078e0216 */
[----:B------:R-:W-:Y:S02]  /*5bf0*/  IMAD R7, R6, R20, R11 ;  /* 0x0000001406077224 */ /* 0x000fe400078e020b */
[----:B------:R-:W-:Y:S02]  /*5c00*/  IMAD.MOV.U32 R10, RZ, RZ, 0x1 ;  /* 0x00000001ff0a7424 */ /* 0x000fe400078e00ff */
[----:B------:R-:W-:Y:S01]  /*5c10*/  IMAD.MOV.U32 R9, RZ, RZ, R16 ;  /* 0x000000ffff097224 */ /* 0x000fe200078e0010 */
[----:B------:R-:W-:Y:S02]  /*5c20*/  SEL R17, R7, R14, !P4 ;  /* 0x0000000e07117207 */ /* 0x000fe40006000000 */
[----:B------:R-:W-:-:S07]  /*5c30*/  SEL R14, R14, R7, !P4 ;  /* 0x000000070e0e7207 */ /* 0x000fce0006000000 */
.L_x_103:
[----:B------:R-:W-:-:S08]  /*5c40*/  NOP ;  /* 0x0000000000007918 */ /* 0x000fd00000000000 */
[----:B------:R-:W0:-:S00]  /*5c50*/  USETMAXREG.DEALLOC.CTAPOOL 0x28 ;  /* 0x00000028000079c8 */ /* 0x000e0000080e0500 */
[----:B0-----:R-:W-:-:S13]  /*5c60*/  ISETP.NE.AND P0, PT, R3, RZ, PT ;  /* 0x000000ff0300720c */ /* 0x001fda0003f05270 */
[----:B------:R-:W-:Y:S05]  /*5c70*/  @P0 EXIT ;  /* 0x000000000000094d */ /* 0x000fea0003800000 */
[----:B------:R-:W-:Y:S01]  /*5c80*/  LOP3.LUT P0, RZ, R10, 0xff, RZ, 0xc0, !PT ;  /* 0x000000ff0aff7812 */ /* 0x000fe2000780c0ff */
[----:B------:R-:W-:Y:S02]  /*5c90*/  IMAD.MOV.U32 R10, RZ, RZ, 0x1 ;  /* 0x00000001ff0a7424 */ /* 0x000fe400078e00ff */
[----:B------:R-:W-:-:S10]  /*5ca0*/  IMAD.MOV.U32 R13, RZ, RZ, RZ ;  /* 0x000000ffff0d7224 */ /* 0x000fd400078e00ff */
[----:B------:R-:W-:Y:S05]  /*5cb0*/  @!P0 BRA `(.L_x_106) ;  /* 0x0000000c00408947 */ /* 0x000fea0003800000 */
[----:B------:R-:W0:Y:S01]  /*5cc0*/  LDC R3, c[0x0][0x28c] ;  /* 0x0000a300ff037b82 */ /* 0x000e220000000800 */
[----:B------:R-:W-:Y:S01]  /*5cd0*/  ULDC UR5, c[0x0][0x600] ;  /* 0x0001800000057ab9 */ /* 0x000fe20000000800 */
[----:B------:R-:W-:Y:S01]  /*5ce0*/  ULDC UR4, c[0x0][0xc] ;  /* 0x0000030000047ab9 */ /* 0x000fe20000000800 */
[----:B------:R-:W-:Y:S01]  /*5cf0*/  UIADD3 UR16, UR5, -0x1, URZ ;  /* 0xffffffff05107890 */ /* 0x000fe2000fffe03f */
[C---:B------:R-:W-:Y:S01]  /*5d00*/  LOP3.LUT P2, RZ, R2.reuse, 0x7f, RZ, 0xc0, !PT ;  /* 0x0000007f02ff7812 */ /* 0x040fe2000784c0ff */
[----:B------:R-:W-:Y:S01]  /*5d10*/  ULDC UR6, c[0x0][0x658] ;  /* 0x0001960000067ab9 */ /* 0x000fe20000000800 */
[----:B------:R-:W-:Y:S01]  /*5d20*/  ULDC UR5, c[0x0][0x10] ;  /* 0x0000040000057ab9 */ /* 0x000fe20000000800 */
[----:B------:R-:W-:Y:S01]  /*5d30*/  UMOV UR7, 0xffffffff ;  /* 0xffffffff00077882 */ /* 0x000fe20000000000 */
[----:B------:R-:W-:Y:S01]  /*5d40*/  UMOV UR8, 0x1 ;  /* 0x0000000100087882 */ /* 0x000fe20000000000 */
[----:B------:R-:W-:Y:S01]  /*5d50*/  UIMAD.WIDE.U32 UR4, UR4, UR5, URZ ;  /* 0x00000005040472a5 */ /* 0x000fe2000f8e003f */
[----:B------:R-:W-:Y:S01]  /*5d60*/  LOP3.LUT P0, RZ, R2, 0x1f, RZ, 0xc0, !PT ;  /* 0x0000001f02ff7812 */ /* 0x000fe2000780c0ff */
[----:B------:R-:W-:Y:S01]  /*5d70*/  USHF.L.U32 UR7, UR7, UR6, URZ ;  /* 0x0000000607077299 */ /* 0x000fe2000800063f */
[----:B------:R-:W-:Y:S01]  /*5d80*/  BSSY B0, `(.L_x_106) ;  /* 0x00000c3000007945 */ /* 0x000fe20003800000 */
[----:B------:R-:W-:Y:S01]  /*5d90*/  USHF.L.U32 UR18, UR8, UR6, URZ ;  /* 0x0000000608127299 */ /* 0x000fe2000800063f */
[----:B------:R-:W-:Y:S01]  /*5da0*/  IMAD.MOV.U32 R15, RZ, RZ, 0x1 ;  /* 0x00000001ff0f7424 */ /* 0x000fe200078e00ff */
[----:B------:R-:W-:Y:S01]  /*5db0*/  LOP3.LUT R16, R4, 0x2, RZ, 0xfc, !PT ;  /* 0x0000000204107812 */ /* 0x000fe200078efcff */
[----:B------:R-:W-:Y:S01]  /*5dc0*/  ULDC UR6, c[0x0][0x14] ;  /* 0x0000050000067ab9 */ /* 0x000fe20000000800 */
[----:B------:R-:W-:Y:S01]  /*5dd0*/  PLOP3.LUT P0, PT, P0, P2, PT, 0x8a, 0x0 ;  /* 0x000000000000781c */ /* 0x000fe20000705172 */
[----:B------:R-:W-:Y:S01]  /*5de0*/  UIMAD.WIDE.U32 UR20, UR4, UR6, URZ ;  /* 0x00000006041472a5 */ /* 0x000fe2000f8e003f */
[----:B------:R-:W-:Y:S01]  /*5df0*/  IMAD.MOV.U32 R10, RZ, RZ, 0x1 ;  /* 0x00000001ff0a7424 */ /* 0x000fe200078e00ff */
[----:B------:R-:W-:Y:S01]  /*5e00*/  UIMAD UR13, UR5, UR6, URZ ;  /* 0x00000006050d72a4 */ /* 0x000fe2000f8e023f */
[----:B------:R-:W-:Y:S01]  /*5e10*/  IMAD.MOV.U32 R13, RZ, RZ, RZ ;  /* 0x000000ffff0d7224 */ /* 0x000fe200078e00ff */
[----:B------:R-:W-:Y:S01]  /*5e20*/  ULOP3.LUT UR17, URZ, UR7, URZ, 0x33, !UPT ;  /* 0x000000073f117292 */ /* 0x000fe2000f8e333f */
[----:B0-----:R-:W-:Y:S01]  /*5e30*/  VIADD R3, R3, 0x1f ;  /* 0x0000001f03037836 */ /* 0x001fe20000000000 */
[----:B------:R-:W-:Y:S01]  /*5e40*/  UIADD3 UR13, UR21, UR13, URZ ;  /* 0x0000000d150d7290 */ /* 0x000fe2000fffe03f */
[----:B------:R-:W-:-:S03]  /*5e50*/  ULDC.64 UR22, c[0x0][0x198] ;  /* 0x0000660000167ab9 */ /* 0x000fc60000000a00 */
[----:B------:R-:W-:-:S04]  /*5e60*/  SHF.R.S32.HI R6, RZ, 0x1f, R3 ;  /* 0x0000001fff067819 */ /* 0x000fc80000011403 */
[----:B------:R-:W-:-:S04]  /*5e70*/  LEA.HI R6, R6, R3, RZ, 0x5 ;  /* 0x0000000306067211 */ /* 0x000fc800078f28ff */
[----:B------:R-:W-:-:S05]  /*5e80*/  SHF.R.S32.HI R12, RZ, 0x5, R6 ;  /* 0x00000005ff0c7819 */ /* 0x000fca0000011406 */
[----:B------:R-:W-:-:S07]  /*5e90*/  VIADD R11, R12, 0x1 ;  /* 0x000000010c0b7836 */ /* 0x000fce0000000000 */
.L_x_118:
[----:B------:R-:W-:-:S03]  /*5ea0*/  UMOV UR4, 0xffffffff ;  /* 0xffffffff00047882 */ /* 0x000fc60000000000 */
[----:B------:R-:W-:Y:S05]  /*5eb0*/  BRA.DIV UR4, `(.L_x_107) ;  /* 0x0000002204547947 */ /* 0x000fea000b800000 */
[----:B------:R-:W-:-:S13]  /*5ec0*/  ELECT P1, URZ, PT ;  /* 0x00000000003f782f */ /* 0x000fda0003820000 */
.L_x_162:
[----:B------:R-:W0:Y:S01]  /*5ed0*/  LDC R2, c[0x0][0x28c] ;  /* 0x0000a300ff027b82 */ /* 0x000e220000000800 */
[----:B------:R-:W-:Y:S01]  /*5ee0*/  BSSY B1, `(.L_x_108) ;  /* 0x0000037000017945 */ /* 0x000fe20003800000 */
[----:B0-----:R-:W-:-:S13]  /*5ef0*/  ISETP.LT.OR P1, PT, R2, 0x1, !P1 ;  /* 0x000000010200780c */ /* 0x001fda0004f21670 */
[----:B------:R-:W-:Y:S05]  /*5f00*/  @P1 BRA `(.L_x_109) ;  /* 0x0000000000d01947 */ /* 0x000fea0003800000 */
[----:B------:R-:W-:Y:S02]  /*5f10*/  IMAD.SHL.U32 R17, R17, 0x40, RZ ;  /* 0x0000004011117824 */ /* 0x000fe400078e00ff */
[----:B------:R-:W-:Y:S02]  /*5f20*/  IMAD.SHL.U32 R14, R14, 0x80, RZ ;  /* 0x000000800e0e7824 */ /* 0x000fe400078e00ff */
[----:B------:R-:W-:Y:S02]  /*5f30*/  IMAD.MOV.U32 R20, RZ, RZ, RZ ;  /* 0x000000ffff147224 */ /* 0x000fe400078e00ff */
[----:B------:R-:W-:Y:S02]  /*5f40*/  IMAD.MOV.U32 R2, RZ, RZ, R11 ;  /* 0x000000ffff027224 */ /* 0x000fe400078e000b */
[----:B------:R-:W-:Y:S02]  /*5f50*/  IMAD.MOV.U32 R3, RZ, RZ, R10 ;  /* 0x000000ffff037224 */ /* 0x000fe400078e000a */
[----:B------:R-:W-:-:S07]  /*5f60*/  IMAD.MOV.U32 R6, RZ, RZ, R13 ;  /* 0x000000ffff067224 */ /* 0x000fce00078e000d */
.L_x_113:
[----:B------:R-:W0:Y:S01]  /*5f70*/  S2R R8, SR_CgaCtaId ;  /* 0x0000000000087919 */ /* 0x000e220000008800 */
[----:B------:R-:W-:-:S04]  /*5f80*/  MOV R7, 0x400 ;  /* 0x0000040000077802 */ /* 0x000fc80000000f00 */
[----:B0-----:R-:W-:Y:S02]  /*5f90*/  LEA R19, R8, R7, 0x18 ;  /* 0x0000000708137211 */ /* 0x001fe400078ec0ff */
[----:B------:R-:W-:Y:S01]  /*5fa0*/  SHF.L.U32 R7, R3, 0x1f, RZ ;  /* 0x0000001f03077819 */ /* 0x000fe200000006ff */
[----:B------:R-:W0:Y:S02]  /*5fb0*/  @!P2 LDC R8, c[0x0][0x500] ;  /* 0x00014000ff08ab82 */ /* 0x000e240000000800 */
[----:B------:R-:W-:-:S04]  /*5fc0*/  IMAD R18, R6, 0x8, R19 ;  /* 0x0000000806127824 */ /* 0x000fc800078e0213 */
[----:B------:R-:W1:Y:S02]  /*5fd0*/  SYNCS.PHASECHK.TRANS64.TRYWAIT P1, [R18+URZ+0x128], R7 ;  /* 0x00012807120075a7 */ /* 0x000e64000802017f */
[----:B-1----:R-:W-:Y:S05]  /*5fe0*/  @!P1 BRA `(.L_x_110) ;  /* 0x0000002000289947 */ /* 0x002fea0003800000 */
.L_x_163:
[----:B-1----:R-:W-:Y:S01]  /*5ff0*/  PRMT R7, R16, 0x9910, RZ ;  /* 0x0000991010077816 */ /* 0x002fe200000000ff */
[----:B0-----:R0:W-:Y:S03]  /*6000*/  @!P2 SYNCS.ARRIVE.TRANS64 RZ, [R18+URZ], R8 ;  /* 0x0000000812ffa9a7 */ /* 0x0011e6000800003f */
[----:B------:R-:W-:-:S13]  /*6010*/  ISETP.NE.AND P1, PT, R7, 0x2, PT ;  /* 0x000000020700780c */ /* 0x000fda0003f25270 */
[----:B0-----:R-:W-:Y:S05]  /*6020*/  @P1 BRA `(.L_x_111) ;  /* 0x0000000000041947 */ /* 0x001fea0003800000 */
[----:B------:R-:W-:Y:S01]  /*6030*/  BPT.TRAP 0x1 ;  /* 0x000000040000795c */ /* 0x000fe20000300000 */
.L_x_111:
[----:B------:R-:W-:Y:S05]  /*6040*/  @P0 BRA `(.L_x_112) ;  /* 0x0000000000040947 */ /* 0x000fea0003800000 */
[----:B------:R-:W-:Y:S01]  /*6050*/  BPT.TRAP 0x1 ;  /* 0x000000040000795c */ /* 0x000fe20000300000 */
.L_x_112:
[--C-:B------:R-:W-:Y:S01]  /*6060*/  IMAD R7, R6, 0x1000, R19.reuse ;  /* 0x0000100006077824 */ /* 0x100fe200078e0213 */
[----:B------:R-:W-:Y:S01]  /*6070*/  R2UR UR9, R18 ;  /* 0x00000000120972ca */ /* 0x000fe200000e0000 */
[----:B------:R-:W-:Y:S01]  /*6080*/  IMAD R19, R6, 0x800, R19 ;  /* 0x0000080006137824 */ /* 0x000fe200078e0213 */
[----:B------:R-:W-:Y:S01]  /*6090*/  UIADD3 UR4, UP0, UR22, 0xf0, URZ ;  /* 0x000000f016047890 */ /* 0x000fe2000ff1e03f */
[----:B------:R-:W-:Y:S01]  /*60a0*/  VIADD R2, R2, 0xffffffff ;  /* 0xffffffff02027836 */ /* 0x000fe20000000000 */
[----:B------:R-:W-:Y:S01]  /*60b0*/  R2UR UR5, R7 ;  /* 0x00000000070572ca */ /* 0x000fe200000e0000 */
[----:B------:R-:W-:Y:S01]  /*60c0*/  UIADD3 UR24, UP1, UR22, 0x1f0, URZ ;  /* 0x000001f016187890 */ /* 0x000fe2000ff3e03f */
[----:B------:R-:W-:Y:S01]  /*60d0*/  R2UR UR8, R19 ;  /* 0x00000000130872ca */ /* 0x000fe200000e0000 */
[----:B------:R-:W-:Y:S01]  /*60e0*/  VIADD R6, R6, 0x1 ;  /* 0x0000000106067836 */ /* 0x000fe20000000000 */
[----:B------:R-:W-:Y:S01]  /*60f0*/  R2UR UR11, R14 ;  /* 0x000000000e0b72ca */ /* 0x000fe200000e0000 */
[----:B------:R-:W-:Y:S01]  /*6100*/  UIADD3.X UR25, URZ, UR23, URZ, UP1, !UPT ;  /* 0x000000173f197290 */ /* 0x000fe20008ffe43f */
[C---:B------:R-:W-:Y:S01]  /*6110*/  R2UR UR10, R20.reuse ;  /* 0x00000000140a72ca */ /* 0x040fe200000e0000 */
[----:B------:R-:W-:Y:S01]  /*6120*/  UMOV UR6, 0x0 ;  /* 0x0000000000067882 */ /* 0x000fe20000000000 */
[----:B------:R-:W-:Y:S01]  /*6130*/  R2UR UR12, R9 ;  /* 0x00000000090c72ca */ /* 0x000fe200000e0000 */
[----:B------:R-:W-:Y:S01]  /*6140*/  UMOV UR7, 0x10000000 ;  /* 0x1000000000077882 */ /* 0x000fe20000000000 */
[----:B------:R-:W-:Y:S01]  /*6150*/  R2UR UR19, R17 ;  /* 0x00000000111372ca */ /* 0x000fe200000e0000 */
[----:B------:R-:W-:Y:S01]  /*6160*/  VIADD R20, R20, 0x20 ;  /* 0x0000002014147836 */ /* 0x000fe20000000000 */
[----:B------:R-:W-:Y:S01]  /*6170*/  ISETP.GT.AND P3, PT, R2, 0x1, PT ;  /* 0x000000010200780c */ /* 0x000fe20003f64270 */
[----:B------:R-:W-:Y:S01]  /*6180*/  UIADD3 UR14, UR5, 0x300, URZ ;  /* 0x00000300050e7890 */ /* 0x000fe2000fffe03f */
[----:B------:R-:W-:Y:S01]  /*6190*/  ISETP.NE.AND P1, PT, R6, 0x25, PT ;  /* 0x000000250600780c */ /* 0x000fe20003f25270 */
[----:B------:R-:W-:-:S02]  /*61a0*/  UIADD3.X UR5, URZ, UR23, URZ, UP0, !UPT ;  /* 0x000000173f057290 */ /* 0x000fc400087fe43f */
[----:B------:R-:W-:Y:S01]  /*61b0*/  UIADD3 UR15, UR8, 0x25300, URZ ;  /* 0x00025300080f7890 */ /* 0x000fe2000fffe03f */
[----:B------:R-:W-:Y:S02]  /*61c0*/  SEL R8, RZ, 0x1, P1 ;  /* 0x00000001ff087807 */ /* 0x000fe40000800000 */
[----:B------:R-:W-:Y:S01]  /*61d0*/  UMOV UR8, UR14 ;  /* 0x0000000e00087c82 */ /* 0x000fe20008000000 */
[----:B------:R-:W-:Y:S02]  /*61e0*/  SEL R6, R6, RZ, P1 ;  /* 0x000000ff06067207 */ /* 0x000fe40000800000 */
[----:B------:R-:W-:Y:S01]  /*61f0*/  LOP3.LUT R3, R3, R8, RZ, 0x3c, !PT ;  /* 0x0000000803037212 */ /* 0x000fe200078e3cff */
[----:B------:R0:W-:Y:S02]  /*6200*/  UTMALDG.3D [UR8], [UR4], desc[UR6] ;  /* 0x00000608040075b4 */ /* 0x0001e40008011000 */
[----:B0-----:R-:W-:Y:S01]  /*6210*/  UMOV UR8, UR15 ;  /* 0x0000000f00087c82 */ /* 0x001fe20008000000 */
[----:B------:R-:W-:-:S02]  /*6220*/  UMOV UR11, UR19 ;  /* 0x00000013000b7c82 */ /* 0x000fc40008000000 */
[----:B------:R0:W-:Y:S02]  /*6230*/  UTMALDG.3D [UR8], [UR24], desc[UR6] ;  /* 0x00000608180075b4 */ /* 0x0001e40008011000 */
[----:B0-----:R-:W-:Y:S05]  /*6240*/  @P3 BRA `(.L_x_113) ;  /* 0xfffffffc00483947 */ /* 0x001fea000383ffff */
.L_x_109:
[----:B------:R-:W-:Y:S05]  /*6250*/  BSYNC B1 ;  /* 0x0000000000017941 */ /* 0x000fea0003800000 */
.L_x_108:
[----:B------:R-:W-:Y:S01]  /*6260*/  LOP3.LUT P5, RZ, R15, 0xff, RZ, 0xc0, !PT ;  /* 0x000000ff0fff7812 */ /* 0x000fe200078ac0ff */
[C---:B------:R-:W-:Y:S01]  /*6270*/  IMAD.IADD R6, R12.reuse, 0x1, R13 ;  /* 0x000000010c067824 */ /* 0x040fe200078e020d */
[----:B------:R-:W-:Y:S01]  /*6280*/  ULDC.64 UR4, c[0x0][0x650] ;  /* 0x0001940000047ab9 */ /* 0x000fe20000000a00 */
[----:B------:R-:W-:Y:S01]  /*6290*/  ISETP.GE.U32.AND P3, PT, R12, 0x25, PT ;  /* 0x000000250c00780c */ /* 0x000fe20003f66070 */
[----:B------:R-:W-:Y:S01]  /*62a0*/  BSSY B1, `(.L_x_114) ;  /* 0x000006e000017945 */ /* 0x000fe20003800000 */
[C---:B------:R-:W-:Y:S01]  /*62b0*/  IMAD.WIDE.U32 R2, R6.reuse, -0x45306eb3, RZ ;  /* 0xbacf914d06027825 */ /* 0x040fe200078e00ff */
[C---:B------:R-:W-:Y:S02]  /*62c0*/  ISETP.GT.U32.AND P1, PT, R6.reuse, 0x24, PT ;  /* 0x000000240600780c */ /* 0x040fe40003f24070 */
[----:B------:R-:W-:Y:S01]  /*62d0*/  PRMT R15, RZ, 0x7610, R15 ;  /* 0x00007610ff0f7816 */ /* 0x000fe2000000000f */
[----:B------:R-:W-:Y:S01]  /*62e0*/  IMAD.IADD R2, R6, 0x1, -R3 ;  /* 0x0000000106027824 */ /* 0x000fe200078e0a03 */
[----:B------:R-:W-:Y:S01]  /*62f0*/  ISETP.LT.U32.AND P1, PT, R12, 0x25, P1 ;  /* 0x000000250c00780c */ /* 0x000fe20000f21070 */
[----:B------:R-:W-:-:S02]  /*6300*/  IMAD.MOV.U32 R14, RZ, RZ, -0x1 ;  /* 0xffffffffff0e7424 */ /* 0x000fc400078e00ff */
[----:B------:R-:W0:Y:S01]  /*6310*/  @P5 S2R R8, SR_CgaCtaId ;  /* 0x0000000000085919 */ /* 0x000e220000008800 */
[----:B------:R-:W-:Y:S01]  /*6320*/  @P5 MOV R7, 0x400 ;  /* 0x0000040000075802 */ /* 0x000fe20000000f00 */
[----:B------:R-:W-:Y:S01]  /*6330*/  IMAD.MOV.U32 R17, RZ, RZ, -0x1 ;  /* 0xffffffffff117424 */ /* 0x000fe200078e00ff */
[----:B------:R-:W-:Y:S01]  /*6340*/  LEA.HI R2, R2, R3, RZ, 0x1f ;  /* 0x0000000302027211 */ /* 0x000fe200078ff8ff */
[----:B------:R-:W-:-:S03]  /*6350*/  IMAD.MOV.U32 R9, RZ, RZ, -0x1 ;  /* 0xffffffffff097424 */ /* 0x000fc600078e00ff */
[--C-:B------:R-:W-:Y:S02]  /*6360*/  SHF.R.U32.HI R13, RZ, 0x5, R2.reuse ;  /* 0x00000005ff0d7819 */ /* 0x100fe40000011602 */
[----:B------:R-:W-:Y:S02]  /*6370*/  PRMT R2, RZ, 0x7610, R2 ;  /* 0x00007610ff027816 */ /* 0x000fe40000000002 */
[----:B0-----:R-:W-:Y:S02]  /*6380*/  @P5 LEA R8, R8, R7, 0x18 ;  /* 0x0000000708085211 */ /* 0x001fe400078ec0ff */
[----:B------:R-:W-:Y:S02]  /*6390*/  SEL R7, RZ, 0x1, !P1 ;  /* 0x00000001ff077807 */ /* 0x000fe40004800000 */
[----:B------:R-:W-:Y:S01]  /*63a0*/  IADD3 R0, P1, R0, UR20, RZ ;  /* 0x0000001400007c10 */ /* 0x000fe2000ff3e0ff */
[----:B------:R0:W-:Y:S01]  /*63b0*/  @P5 SYNCS.ARRIVE.TRANS64.A1T0 RZ, [R8+URZ+0x268], RZ ;  /* 0x000268ff08ff59a7 */ /* 0x0001e2000810003f */
[----:B------:R-:W-:-:S02]  /*63c0*/  LOP3.LUT R10, R10, R7, RZ, 0x3c, !PT ;  /* 0x000000070a0a7212 */ /* 0x000fc400078e3cff */
[----:B------:R-:W-:Y:S02]  /*63d0*/  IADD3.X R5, R5, UR13, RZ, P1, !PT ;  /* 0x0000000d05057c10 */ /* 0x000fe40008ffe4ff */
[----:B------:R-:W-:Y:S02]  /*63e0*/  ISETP.GE.U32.AND P1, PT, R0, UR4, PT ;  /* 0x0000000400007c0c */ /* 0x000fe4000bf26070 */
[----:B------:R-:W-:Y:S01]  /*63f0*/  @P3 LOP3.LUT R10, R10, 0x1, R13, 0x78, !PT ;  /* 0x000000010a0a3812 */ /* 0x000fe200078e780d */
[----:B------:R-:W-:Y:S01]  /*6400*/  IMAD R13, R13, -0x25, R6 ;  /* 0xffffffdb0d0d7824 */ /* 0x000fe200078e0206 */
[----:B------:R-:W-:-:S13]  /*6410*/  ISETP.GE.U32.AND.EX P1, PT, R5, UR5, PT, P1 ;  /* 0x0000000505007c0c */ /* 0x000fda000bf26110 */
[----:B0-----:R-:W-:Y:S05]  /*6420*/  @P1 BRA `(.L_x_115) ;  /* 0x0000000400541947 */ /* 0x001fea0003800000 */
[----:B------:R-:W-:Y:S01]  /*6430*/  ULDC.64 UR4, c[0x0][0x628] ;  /* 0x00018a0000047ab9 */ /* 0x000fe20000000a00 */
[----:B------:R-:W0:Y:S01]  /*6440*/  S2R R17, SR_CTAID.X ;  /* 0x0000000000117919 */ /* 0x000e220000002500 */
[----:B------:R-:W-:Y:S01]  /*6450*/  ISETP.NE.U32.AND P1, PT, RZ, UR4, PT ;  /* 0x00000004ff007c0c */ /* 0x000fe2000bf25070 */
[----:B------:R-:W-:Y:S01]  /*6460*/  ULDC UR7, c[0x0][0x630] ;  /* 0x00018c0000077ab9 */ /* 0x000fe20000000800 */
[----:B------:R-:W-:Y:S01]  /*6470*/  IMAD.MOV.U32 R2, RZ, RZ, R0 ;  /* 0x000000ffff027224 */ /* 0x000fe200078e0000 */
[----:B------:R-:W1:Y:S01]  /*6480*/  S2R R14, SR_CTAID.Y ;  /* 0x00000000000e7919 */ /* 0x000e620000002600 */
[----:B------:R-:W-:Y:S01]  /*6490*/  ISETP.NE.AND.EX P1, PT, RZ, UR5, PT, P1 ;  /* 0x00000005ff007c0c */ /* 0x000fe2000bf25310 */
[----:B------:R-:W-:-:S12]  /*64a0*/  IMAD.MOV.U32 R3, RZ, RZ, R5 ;  /* 0x000000ffff037224 */ /* 0x000fd800078e0005 */
[----:B------:R-:W-:Y:S05]  /*64b0*/  @!P1 BRA `(.L_x_116) ;  /* 0x0000000000289947 */ /* 0x000fea0003800000 */
[----:B------:R-:W-:Y:S02]  /*64c0*/  ULDC UR6, c[0x0][0x634] ;  /* 0x00018d0000067ab9 */ /* 0x000fe40000000800 */
[----:B------:R-:W-:-:S05]  /*64d0*/  IADD3 R9, P1, R0, UR6, RZ ;  /* 0x0000000600097c10 */ /* 0x000fca000ff3e0ff */
[----:B------:R-:W-:-:S04]  /*64e0*/  IMAD.X R19, RZ, RZ, R5, P1 ;  /* 0x000000ffff137224 */ /* 0x000fc800008e0605 */
[----:B------:R-:W-:-:S04]  /*64f0*/  IMAD.WIDE.U32 R6, R19, UR4, RZ ;  /* 0x0000000413067c25 */ /* 0x000fc8000f8e00ff */
[----:B------:R-:W-:-:S04]  /*6500*/  IMAD.WIDE.U32 R6, P1, R9, UR5, R6 ;  /* 0x0000000509067c25 */ /* 0x000fc8000f820006 */
[----:B------:R-:W-:-:S04]  /*6510*/  IMAD.WIDE.U32 R8, R9, UR4, RZ ;  /* 0x0000000409087c25 */ /* 0x000fc8000f8e00ff */
[----:B------:R-:W-:Y:S01]  /*6520*/  IMAD.X R3, RZ, RZ, RZ, P1 ;  /* 0x000000ffff037224 */ /* 0x000fe200008e06ff */
[----:B------:R-:W-:Y:S01]  /*6530*/  IADD3 RZ, P1, R9, R6, RZ ;  /* 0x0000000609ff7210 */ /* 0x000fe20007f3e0ff */
[----:B------:R-:W-:-:S04]  /*6540*/  IMAD.MOV.U32 R2, RZ, RZ, R7 ;  /* 0x000000ffff027224 */ /* 0x000fc800078e0007 */
[----:B------:R-:W-:-:S08]  /*6550*/  IMAD.WIDE.U32.X R2, R19, UR5, R2, P1 ;  /* 0x0000000513027c25 */ /* 0x000fd000088e0402 */
.L_x_116:
[--C-:B------:R-:W-:Y:S01]  /*6560*/  SHF.R.U64 R8, R2, UR7, R3.reuse ;  /* 0x0000000702087c19 */ /* 0x100fe20008001203 */
[----:B------:R-:W-:Y:S01]  /*6570*/  ULDC.64 UR4, c[0x0][0x620] ;  /* 0x0001880000047ab9 */ /* 0x000fe20000000a00 */
[----:B------:R-:W-:Y:S01]  /*6580*/  SHF.R.U32.HI R2, RZ, UR7, R3 ;  /* 0x00000007ff027c19 */ /* 0x000fe20008011603 */
[----:B------:R-:W-:Y:S01]  /*6590*/  IMAD.MOV.U32 R3, RZ, RZ, R5 ;  /* 0x000000ffff037224 */ /* 0x000fe200078e0005 */
[----:B------:R-:W-:Y:S01]  /*65a0*/  IADD3 R7, P1, RZ, -R8, RZ ;  /* 0x80000008ff077210 */ /* 0x000fe20007f3e0ff */
[----:B------:R-:W2:Y:S01]  /*65b0*/  LDC R22, c[0x0][0x144] ;  /* 0x00005100ff167b82 */ /* 0x000ea20000000800 */
[----:B0-----:R-:W-:Y:S01]  /*65c0*/  I2FP.F32.U32 R9, R17 ;  /* 0x0000001100097245 */ /* 0x001fe20000201000 */
[----:B------:R-:W-:Y:S01]  /*65d0*/  ULDC.64 UR8, c[0x0][0x640] ;  /* 0x0001900000087ab9 */ /* 0x000fe20000000a00 */
[----:B------:R-:W-:Y:S01]  /*65e0*/  ULDC UR6, c[0x0][0x608] ;  /* 0x0001820000067ab9 */ /* 0x000fe20000000800 */
[----:B------:R-:W-:Y:S01]  /*65f0*/  IMAD.X R2, RZ, RZ, ~R2, P1 ;  /* 0x000000ffff027224 */ /* 0x000fe200008e0e02 */
[----:B------:R-:W-:-:S03]  /*6600*/  ISETP.NE.U32.AND P1, PT, RZ, UR8, PT ;  /* 0x00000008ff007c0c */ /* 0x000fc6000bf25070 */
[----:B------:R-:W-:Y:S01]  /*6610*/  IMAD R6, R2, UR4, RZ ;  /* 0x0000000402067c24 */ /* 0x000fe2000f8e02ff */
[----:B------:R-:W0:Y:S01]  /*6620*/  LDC R19, c[0x0][0x148] ;  /* 0x00005200ff137b82 */ /* 0x000e220000000800 */
[----:B------:R-:W-:Y:S01]  /*6630*/  IMAD.MOV.U32 R2, RZ, RZ, R0 ;  /* 0x000000ffff027224 */ /* 0x000fe200078e0000 */
[----:B------:R-:W-:-:S03]  /*6640*/  ISETP.NE.AND.EX P1, PT, RZ, UR9, PT, P1 ;  /* 0x00000009ff007c0c */ /* 0x000fc6000bf25310 */
[----:B------:R-:W-:Y:S01]  /*6650*/  IMAD.WIDE.U32 R2, R7, UR4, R2 ;  /* 0x0000000407027c25 */ /* 0x000fe2000f8e0002 */
[----:B------:R-:W-:-:S03]  /*6660*/  ULDC UR4, c[0x0][0x150] ;  /* 0x0000540000047ab9 */ /* 0x000fc60000000800 */
[----:B------:R-:W-:Y:S02]  /*6670*/  IMAD R7, R7, UR5, R6 ;  /* 0x0000000507077c24 */ /* 0x000fe4000f8e0206 */
[----:B------:R-:W-:Y:S01]  /*6680*/  FMUL R6, R9, UR4 ;  /* 0x0000000409067c20 */ /* 0x000fe20008400000 */
[----:B------:R-:W-:Y:S01]  /*6690*/  ULDC UR4, c[0x0][0x618] ;  /* 0x0001860000047ab9 */ /* 0x000fe20000000800 */
[----:B------:R-:W-:Y:S01]  /*66a0*/  ULDC UR5, c[0x0][0x154] ;  /* 0x0000550000057ab9 */ /* 0x000fe20000000800 */
[----:B------:R-:W-:-:S03]  /*66b0*/  IMAD.IADD R3, R3, 0x1, R7 ;  /* 0x0000000103037824 */ /* 0x000fc600078e0207 */
[----:B------:R-:W3:Y:S02]  /*66c0*/  F2I.U32.TRUNC.NTZ R6, R6 ;  /* 0x0000000600067305 */ /* 0x000ee4000020f000 */
[----:B------:R-:W-:Y:S02]  /*66d0*/  SHF.R.U64 R9, R2, UR4, R3 ;  /* 0x0000000402097c19 */ /* 0x000fe40008001203 */
[----:B-1----:R-:W-:-:S05]  /*66e0*/  I2FP.F32.U32 R2, R14 ;  /* 0x0000000e00027245 */ /* 0x002fca0000201000 */
[----:B------:R-:W-:Y:S01]  /*66f0*/  FMUL R21, R2, UR5 ;  /* 0x0000000502157c20 */ /* 0x000fe20008400000 */
[----:B------:R-:W-:Y:S01]  /*6700*/  SHF.R.U32.HI R2, RZ, UR4, R3 ;  /* 0x00000004ff027c19 */ /* 0x000fe20008011603 */
[----:B------:R-:W-:-:S03]  /*6710*/  ULDC UR4, c[0x0][0x658] ;  /* 0x0001960000047ab9 */ /* 0x000fc60000000800 */
[--C-:B------:R-:W-:Y:S01]  /*6720*/  SHF.R.U64 R20, R9, UR6, R2.reuse ;  /* 0x0000000609147c19 */ /* 0x100fe20008001202 */
[----:B------:R-:W1:Y:S01]  /*6730*/  F2I.U32.TRUNC.NTZ R21, R21 ;  /* 0x0000001500157305 */ /* 0x000e62000020f000 */
[----:B------:R-:W-:Y:S01]  /*6740*/  SHF.R.U32.HI R3, RZ, UR6, R2 ;  /* 0x00000006ff037c19 */ /* 0x000fe20008011602 */
[----:B---3--:R-:W-:-:S03]  /*6750*/  IMAD.MOV R6, RZ, RZ, -R6 ;  /* 0x000000ffff067224 */ /* 0x008fc600078e0a06 */
[----:B------:R-:W-:Y:S01]  /*6760*/  SHF.R.U64 R18, R20, UR4, R3 ;  /* 0x0000000414127c19 */ /* 0x000fe20008001203 */
[----:B--2---:R-:W-:Y:S01]  /*6770*/  IMAD R17, R22, R6, R17 ;  /* 0x0000000616117224 */ /* 0x004fe200078e0211 */
[----:B------:R-:W-:-:S03]  /*6780*/  SHF.R.U32.HI R23, RZ, UR4, R3 ;  /* 0x00000004ff177c19 */ /* 0x000fc60008011603 */
[----:B------:R-:W-:Y:S02]  /*6790*/  IMAD.MOV.U32 R2, RZ, RZ, R18 ;  /* 0x000000ffff027224 */ /* 0x000fe400078e0012 */
[----:B------:R-:W-:Y:S01]  /*67a0*/  IMAD.MOV.U32 R3, RZ, RZ, R23 ;  /* 0x000000ffff037224 */ /* 0x000fe200078e0017 */
[----:B------:R-:W-:Y:S06]  /*67b0*/  @!P1 BRA `(.L_x_117) ;  /* 0x0000000000289947 */ /* 0x000fec0003800000 */
[----:B------:R-:W-:Y:S02]  /*67c0*/  ULDC UR4, c[0x0][0x64c] ;  /* 0x0001930000047ab9 */ /* 0x000fe40000000800 */
[----:B------:R-:W-:-:S05]  /*67d0*/  IADD3 R3, P1, R18, UR4, RZ ;  /* 0x0000000412037c10 */ /* 0x000fca000ff3e0ff */
[----:B------:R-:W-:-:S04]  /*67e0*/  IMAD.X R23, RZ, RZ, R23, P1 ;  /* 0x000000ffff177224 */ /* 0x000fc800008e0617 */
[----:B------:R-:W-:-:S04]  /*67f0*/  IMAD.WIDE.U32 R6, R23, UR8, RZ ;  /* 0x0000000817067c25 */ /* 0x000fc8000f8e00ff */
[----:B------:R-:W-:-:S04]  /*6800*/  IMAD.WIDE.U32 R6, P1, R3, UR9, R6 ;  /* 0x0000000903067c25 */ /* 0x000fc8000f820006 */
[----:B------:R-:W-:-:S04]  /*6810*/  IMAD.WIDE.U32 R2, R3, UR8, RZ ;  /* 0x0000000803027c25 */ /* 0x000fc8000f8e00ff */
[----:B------:R-:W-:Y:S01]  /*6820*/  IMAD.MOV.U32 R2, RZ, RZ, R7 ;  /* 0x000000ffff027224 */ /* 0x000fe200078e0007 */
[----:B------:R-:W-:Y:S01]  /*6830*/  IADD3 RZ, P3, R3, R6, RZ ;  /* 0x0000000603ff7210 */ /* 0x000fe20007f7e0ff */
[----:B------:R-:W-:-:S04]  /*6840*/  IMAD.X R3, RZ, RZ, RZ, P1 ;  /* 0x000000ffff037224 */ /* 0x000fc800008e06ff */
[----:B------:R-:W-:-:S08]  /*6850*/  IMAD.WIDE.U32.X R2, R23, UR9, R2, P3 ;  /* 0x0000000917027c25 */ /* 0x000fd000098e0402 */
.L_x_117:
[----:B------:R-:W-:Y:S01]  /*6860*/  ULDC UR4, c[0x0][0x648] ;  /* 0x0001920000047ab9 */ /* 0x000fe20000000800 */
[----:B-1----:R-:W-:Y:S01]  /*6870*/  IMAD.MOV R21, RZ, RZ, -R21 ;  /* 0x000000ffff157224 */ /* 0x002fe200078e0a15 */
[----:B------:R-:W-:Y:S01]  /*6880*/  SHF.R.U64 R3, R2, UR4, R3 ;  /* 0x0000000402037c19 */ /* 0x000fe20008001203 */
[----:B------:R-:W-:Y:S01]  /*6890*/  ULDC UR4, c[0x0][0x638] ;  /* 0x00018e0000047ab9 */ /* 0x000fe20000000800 */
[----:B------:R-:W-:Y:S01]  /*68a0*/  LOP3.LUT R20, R20, UR17, RZ, 0xc0, !PT ;  /* 0x0000001114147c12 */ /* 0x000fe2000f8ec0ff */
[----:B0-----:R-:W-:Y:S01]  /*68b0*/  @P4 IMAD R17, R19, R21, R14 ;  /* 0x0000001513114224 */ /* 0x001fe200078e020e */
[----:B------:R-:W-:Y:S01]  /*68c0*/  ULDC UR5, c[0x0][0x610] ;  /* 0x0001840000057ab9 */ /* 0x000fe20000000800 */
[----:B------:R-:W-:Y:S02]  /*68d0*/  IMAD.MOV R7, RZ, RZ, -R3 ;  /* 0x000000ffff077224 */ /* 0x000fe400078e0a03 */
[----:B------:R-:W-:Y:S01]  /*68e0*/  IMAD R14, R3, UR18, R20 ;  /* 0x00000012030e7c24 */ /* 0x000fe2000f8e0214 */
[----:B------:R-:W-:Y:S01]  /*68f0*/  LOP3.LUT R3, R9, UR16, RZ, 0xc0, !PT ;  /* 0x0000001009037c12 */ /* 0x000fe2000f8ec0ff */
[----:B------:R-:W-:Y:S01]  /*6900*/  IMAD R18, R7, UR4, R18 ;  /* 0x0000000407127c24 */ /* 0x000fe2000f8e0212 */
[----:B------:R-:W-:Y:S01]  /*6910*/  ULDC UR4, c[0x0][0x600] ;  /* 0x0001800000047ab9 */ /* 0x000fe20000000800 */
[----:B------:R-:W-:-:S02]  /*6920*/  IMAD R14, R14, UR5, R17 ;  /* 0x000000050e0e7c24 */ /* 0x000fc4000f8e0211 */
[----:B------:R-:W-:Y:S02]  /*6930*/  IMAD R3, R18, UR4, R3 ;  /* 0x0000000412037c24 */ /* 0x000fe4000f8e0203 */
[----:B------:R-:W-:Y:S02]  /*6940*/  IMAD.MOV.U32 R2, RZ, RZ, 0x1 ;  /* 0x00000001ff027424 */ /* 0x000fe400078e00ff */
[----:B------:R-:W-:Y:S01]  /*6950*/  IMAD.MOV.U32 R9, RZ, RZ, R8 ;  /* 0x000000ffff097224 */ /* 0x000fe200078e0008 */
[----:B------:R-:W-:Y:S02]  /*6960*/  SEL R17, R3, R14, !P4 ;  /* 0x0000000e03117207 */ /* 0x000fe40006000000 */
[----:B------:R-:W-:-:S07]  /*6970*/  SEL R14, R14, R3, !P4 ;  /* 0x000000030e0e7207 */ /* 0x000fce0006000000 */
.L_x_115:
[----:B------:R-:W-:Y:S05]  /*6980*/  BSYNC B1 ;  /* 0x0000000000017941 */ /* 0x000fea0003800000 */
.L_x_114:
[----:B------:R-:W-:-:S13]  /*6990*/  LOP3.LUT P1, RZ, R2, 0xff, RZ, 0xc0, !PT ;  /* 0x000000ff02ff7812 */ /* 0x000fda000782c0ff */
[----:B------:R-:W-:Y:S05]  /*69a0*/  @P1 BRA `(.L_x_118) ;  /* 0xfffffff4003c1947 */ /* 0x000fea000383ffff */
[----:B------:R-:W-:Y:S05]  /*69b0*/  BSYNC B0 ;  /* 0x0000000000007941 */ /* 0x000fea0003800000 */
.L_x_106:
[----:B------:R-:W-:-:S03]  /*69c0*/  UMOV UR4, 0xffffffff ;  /* 0xffffffff00047882 */ /* 0x000fc60000000000 */
[----:B------:R-:W-:Y:S05]  /*69d0*/  BRA.DIV UR4, `(.L_x_119) ;  /* 0x0000001604c07947 */ /* 0x000fea000b800000 */
[----:B------:R-:W-:-:S13]  /*69e0*/  ELECT P0, URZ, PT ;  /* 0x00000000003f782f */ /* 0x000fda0003800000 */
.L_x_166:
[----:B------:R-:W-:Y:S04]  /*69f0*/  BSSY B0, `(.L_x_120) ;  /* 0x0000154000007945 */ /* 0x000fe80003800000 */
[----:B------:R-:W-:Y:S05]  /*6a00*/  @!P0 BRA `(.L_x_121) ;  /* 0x0000001400488947 */ /* 0x000fea0003800000 */
[----:B------:R-:W-:-:S04]  /*6a10*/  LOP3.LUT R4, R4, 0x2, RZ, 0xfc, !PT ;  /* 0x0000000204047812 */ /* 0x000fc800078efcff */
[----:B------:R-:W-:-:S13]  /*6a20*/  ISETP.NE.AND P0, PT, R4, 0x3, PT ;  /* 0x000000030400780c */ /* 0x000fda0003f05270 */
[----:B------:R-:W-:Y:S05]  /*6a30*/  @!P0 BRA `(.L_x_122) ;  /* 0x0000000000048947 */ /* 0x000fea0003800000 */
[----:B------:R-:W-:Y:S01]  /*6a40*/  BPT.TRAP 0x1 ;  /* 0x000000040000795c */ /* 0x000fe20000300000 */
.L_x_122:
[----:B------:R-:W0:Y:S01]  /*6a50*/  S2R R3, SR_CgaCtaId ;  /* 0x0000000000037919 */ /* 0x000e220000008800 */
[----:B------:R-:W-:Y:S02]  /*6a60*/  MOV R0, 0x400 ;  /* 0x0000040000007802 */ /* 0x000fe40000000f00 */
[----:B------:R-:W-:Y:S02]  /*6a70*/  SHF.L.U32 R2, R10, 0x1f, RZ ;  /* 0x0000001f0a027819 */ /* 0x000fe400000006ff */
[----:B0-----:R-:W-:-:S05]  /*6a80*/  LEA R0, R3, R0, 0x18 ;  /* 0x0000000003007211 */ /* 0x001fca00078ec0ff */
[----:B------:R-:W-:-:S04]  /*6a90*/  VIADD R0, R0, 0x128 ;  /* 0x0000012800007836 */ /* 0x000fc80000000000 */
[C---:B------:R-:W-:Y:S02]  /*6aa0*/  IMAD R5, R13.reuse, 0x8, R0 ;  /* 0x000000080d057824 */ /* 0x040fe400078e0200 */
[----:B------:R-:W-:Y:S02]  /*6ab0*/  VIADD R13, R13, 0x1 ;  /* 0x000000010d0d7836 */ /* 0x000fe40000000000 */
[----:B------:R-:W0:Y:S03]  /*6ac0*/  SYNCS.PHASECHK.TRANS64.TRYWAIT P0, [R5+URZ], R2 ;  /* 0x00000002050075a7 */ /* 0x000e26000800017f */
[----:B------:R-:W-:-:S04]  /*6ad0*/  ISETP.NE.AND P1, PT, R13, 0x25, PT ;  /* 0x000000250d00780c */ /* 0x000fc80003f25270 */
[----:B------:R-:W-:Y:S02]  /*6ae0*/  SEL R3, RZ, 0x1, P1 ;  /* 0x00000001ff037807 */ /* 0x000fe40000800000 */
[----:B------:R-:W-:Y:S02]  /*6af0*/  SEL R13, R13, RZ, P1 ;  /* 0x000000ff0d0d7207 */ /* 0x000fe40000800000 */
[----:B------:R-:W-:-:S03]  /*6b00*/  LOP3.LUT R10, R10, R3, RZ, 0x3c, !PT ;  /* 0x000000030a0a7212 */ /* 0x000fc600078e3cff */
[----:B------:R-:W-:Y:S01]  /*6b10*/  IMAD R7, R13, 0x8, R0 ;  /* 0x000000080d077824 */ /* 0x000fe200078e0200 */
[----:B------:R-:W-:Y:S01]  /*6b20*/  SHF.L.U32 R4, R10, 0x1f, RZ ;  /* 0x0000001f0a047819 */ /* 0x000fe200000006ff */
[----:B0-----:R-:W-:Y:S06]  /*6b30*/  @!P0 BRA `(.L_x_123) ;  /* 0x00000014008c8947 */ /* 0x001fec0003800000 */
.L_x_167:
[----:B------:R-:W1:Y:S01]  /*6b40*/  SYNCS.PHASECHK.TRANS64.TRYWAIT P0, [R7+URZ], R4 ;  /* 0x00000004070075a7 */ /* 0x000e62000800017f */
[----:B0-----:R-:W-:-:S05]  /*6b50*/  VIADD R2, R13, 0x1 ;  /* 0x000000010d027836 */ /* 0x001fca0000000000 */
[----:B------:R-:W-:-:S04]  /*6b60*/  ISETP.NE.AND P1, PT, R2, 0x25, PT ;  /* 0x000000250200780c */ /* 0x000fc80003f25270 */
[----:B------:R-:W-:Y:S02]  /*6b70*/  SEL R3, RZ, 0x1, P1 ;  /* 0x00000001ff037807 */ /* 0x000fe40000800000 */
[----:B------:R-:W-:Y:S02]  /*6b80*/  SEL R9, R2, RZ, P1 ;  /* 0x000000ff02097207 */ /* 0x000fe40000800000 */
[----:B------:R-:W-:-:S03]  /*6b90*/  LOP3.LUT R10, R10, R3, RZ, 0x3c, !PT ;  /* 0x000000030a0a7212 */ /* 0x000fc600078e3cff */
[----:B------:R-:W-:Y:S01]  /*6ba0*/  IMAD R6, R9, 0x8, R0 ;  /* 0x0000000809067824 */ /* 0x000fe200078e0200 */
[----:B------:R-:W-:Y:S01]  /*6bb0*/  SHF.L.U32 R5, R10, 0x1f, RZ ;  /* 0x0000001f0a057819 */ /* 0x000fe200000006ff */
[----:B-1----:R-:W-:Y:S06]  /*6bc0*/  @!P0 BRA `(.L_x_124) ;  /* 0x00000014007c8947 */ /* 0x002fec0003800000 */
.L_x_168:
[----:B------:R-:W1:Y:S01]  /*6bd0*/  SYNCS.PHASECHK.TRANS64.TRYWAIT P0, [R6+URZ], R5 ;  /* 0x00000005060075a7 */ /* 0x000e62000800017f */
[----:B------:R-:W-:-:S05]  /*6be0*/  VIADD R2, R9, 0x1 ;  /* 0x0000000109027836 */ /* 0x000fca0000000000 */
[----:B------:R-:W-:-:S04]  /*6bf0*/  ISETP.NE.AND P1, PT, R2, 0x25, PT ;  /* 0x000000250200780c */ /* 0x000fc80003f25270 */
[----:B------:R-:W-:Y:S02]  /*6c00*/  SEL R3, RZ, 0x1, P1 ;  /* 0x00000001ff037807 */ /* 0x000fe40000800000 */
[----:B0-----:R-:W-:Y:S02]  /*6c10*/  SEL R7, R2, RZ, P1 ;  /* 0x000000ff02077207 */ /* 0x001fe40000800000 */
[----:B------:R-:W-:-:S03]  /*6c20*/  LOP3.LUT R10, R10, R3, RZ, 0x3c, !PT ;  /* 0x000000030a0a7212 */ /* 0x000fc600078e3cff */
[----:B------:R-:W-:Y:S01]  /*6c30*/  IMAD R9, R7, 0x8, R0 ;  /* 0x0000000807097824 */ /* 0x000fe200078e0200 */
[----:B------:R-:W-:Y:S01]  /*6c40*/  SHF.L.U32 R4, R10, 0x1f, RZ ;  /* 0x0000001f0a047819 */ /* 0x000fe200000006ff */
[----:B-1----:R-:W-:Y:S06]  /*6c50*/  @!P0 BRA `(.L_x_125) ;  /* 0x00000014006c8947 */ /* 0x002fec0003800000 */
.L_x_169:
[----:B------:R-:W1:Y:S01]  /*6c60*/  SYNCS.PHASECHK.TRANS64.TRYWAIT P0, [R9+URZ], R4 ;  /* 0x00000004090075a7 */ /* 0x000e62000800017f */
[----:B------:R-:W-:-:S05]  /*6c70*/  VIADD R2, R7, 0x1 ;  /* 0x0000000107027836 */ /* 0x000fca0000000000 */
[----:B------:R-:W-:-:S04]  /*6c80*/  ISETP.NE.AND P1, PT, R2, 0x25, PT ;  /* 0x000000250200780c */ /* 0x000fc80003f25270 */
[----:B------:R-:W-:Y:S02]  /*6c90*/  SEL R3, RZ, 0x1, P1 ;  /* 0x00000001ff037807 */ /* 0x000fe40000800000 */
[----:B------:R-:W-:Y:S02]  /*6ca0*/  SEL R7, R2, RZ, P1 ;  /* 0x000000ff02077207 */ /* 0x000fe40000800000 */
[----:B------:R-:W-:-:S03]  /*6cb0*/  LOP3.LUT R10, R10, R3, RZ, 0x3c, !PT ;  /* 0x000000030a0a7212 */ /* 0x000fc600078e3cff */
[----:B0-----:R-:W-:Y:S01]  /*6cc0*/  IMAD R6, R7, 0x8, R0 ;  /* 0x0000000807067824 */ /* 0x001fe200078e0200 */
[----:B------:R-:W-:Y:S01]  /*6cd0*/  SHF.L.U32 R5, R10, 0x1f, RZ ;  /* 0x0000001f0a057819 */ /* 0x000fe200000006ff */
[----:B-1----:R-:W-:Y:S06]  /*6ce0*/  @!P0 BRA `(.L_x_126) ;  /* 0x00000014005c8947 */ /* 0x002fec0003800000 */
.L_x_170:
        /* <DEDUP_REMOVED lines=9> */
.L_x_171:
        /* <DEDUP_REMOVED lines=9> */
.L_x_172:
        /* <DEDUP_REMOVED lines=9> */
.L_x_173:
        /* <DEDUP_REMOVED lines=9> */
.L_x_174:
        /* <DEDUP_REMOVED lines=9> */
.L_x_175:
        /* <DEDUP_REMOVED lines=9> */
.L_x_176:
        /* <DEDUP_REMOVED lines=9> */
.L_x_177:
        /* <DEDUP_REMOVED lines=9> */
.L_x_178:
        /* <DEDUP_REMOVED lines=9> */
.L_x_179:
        /* <DEDUP_REMOVED lines=9> */
.L_x_180:
        /* <DEDUP_REMOVED lines=9> */
.L_x_181:
        /* <DEDUP_REMOVED lines=9> */
.L_x_182:
        /* <DEDUP_REMOVED lines=9> */
.L_x_183:
        /* <DEDUP_REMOVED lines=9> */
.L_x_184:
        /* <DEDUP_REMOVED lines=9> */
.L_x_185:
        /* <DEDUP_REMOVED lines=9> */
.L_x_186:
        /* <DEDUP_REMOVED lines=9> */
.L_x_187:
        /* <DEDUP_REMOVED lines=9> */
.L_x_188:
        /* <DEDUP_REMOVED lines=9> */
.L_x_189:
        /* <DEDUP_REMOVED lines=9> */
.L_x_190:
        /* <DEDUP_REMOVED lines=9> */
.L_x_191:
        /* <DEDUP_REMOVED lines=9> */
.L_x_192:
        /* <DEDUP_REMOVED lines=9> */
.L_x_193:
        /* <DEDUP_REMOVED lines=9> */
.L_x_194:
        /* <DEDUP_REMOVED lines=9> */
.L_x_195:
        /* <DEDUP_REMOVED lines=9> */
.L_x_196:
        /* <DEDUP_REMOVED lines=9> */
.L_x_197:
        /* <DEDUP_REMOVED lines=9> */
.L_x_198:
        /* <DEDUP_REMOVED lines=9> */
.L_x_199:
[----:B------:R-:W1:Y:S01]  /*7d40*/  SYNCS.PHASECHK.TRANS64.TRYWAIT P0, [R9+URZ], R4 ;  /* 0x00000004090075a7 */ /* 0x000e62000800017f */
[----:B------:R-:W-:-:S05]  /*7d50*/  VIADD R2, R7, 0x1 ;  /* 0x0000000107027836 */ /* 0x000fca0000000000 */
[----:B------:R-:W-:-:S04]  /*7d60*/  ISETP.NE.AND P1, PT, R2, 0x25, PT ;  /* 0x000000250200780c */ /* 0x000fc80003f25270 */
[----:B------:R-:W-:Y:S02]  /*7d70*/  SEL R3, RZ, 0x1, P1 ;  /* 0x00000001ff037807 */ /* 0x000fe40000800000 */
[----:B------:R-:W-:Y:S02]  /*7d80*/  SEL R7, R2, RZ, P1 ;  /* 0x000000ff02077207 */ /* 0x000fe40000800000 */
[----:B------:R-:W-:-:S03]  /*7d90*/  LOP3.LUT R10, R10, R3, RZ, 0x3c, !PT ;  /* 0x000000030a0a7212 */ /* 0x000fc600078e3cff */
[----:B------:R-:W-:Y:S01]  /*7da0*/  IMAD R8, R7, 0x8, R0 ;  /* 0x0000000807087824 */ /* 0x000fe200078e0200 */
[----:B0-----:R-:W-:Y:S01]  /*7db0*/  SHF.L.U32 R5, R10, 0x1f, RZ ;  /* 0x0000001f0a057819 */ /* 0x001fe200000006ff */
[----:B-1----:R-:W-:Y:S06]  /*7dc0*/  @!P0 BRA `(.L_x_156) ;  /* 0x0000000c007c8947 */ /* 0x002fec0003800000 */
.L_x_200:
[----:B------:R-:W1:Y:S01]  /*7dd0*/  SYNCS.PHASECHK.TRANS64.TRYWAIT P0, [R8+URZ], R5 ;  /* 0x00000005080075a7 */ /* 0x000e62000800017f */
[----:B------:R-:W-:-:S05]  /*7de0*/  VIADD R2, R7, 0x1 ;  /* 0x0000000107027836 */ /* 0x000fca0000000000 */
[----:B------:R-:W-:-:S04]  /*7df0*/  ISETP.NE.AND P1, PT, R2, 0x25, PT ;  /* 0x000000250200780c */ /* 0x000fc80003f25270 */
[----:B------:R-:W-:Y:S02]  /*7e00*/  SEL R3, RZ, 0x1, P1 ;  /* 0x00000001ff037807 */ /* 0x000fe40000800000 */
[----:B------:R-:W-:Y:S02]  /*7e10*/  SEL R7, R2, RZ, P1 ;  /* 0x000000ff02077207 */ /* 0x000fe40000800000 */
[----:B0-----:R-:W-:-:S03]  /*7e20*/  LOP3.LUT R9, R10, R3, RZ, 0x3c, !PT ;  /* 0x000000030a097212 */ /* 0x001fc600078e3cff */
[----:B------:R-:W-:Y:S01]  /*7e30*/  IMAD R11, R7, 0x8, R0 ;  /* 0x00000008070b7824 */ /* 0x000fe200078e0200 */
[----:B------:R-:W-:Y:S01]  /*7e40*/  SHF.L.U32 R6, R9, 0x1f, RZ ;  /* 0x0000001f09067819 */ /* 0x000fe200000006ff */
[----:B-1----:R-:W-:Y:S06]  /*7e50*/  @!P0 BRA `(.L_x_157) ;  /* 0x0000000c006c8947 */ /* 0x002fec0003800000 */
.L_x_201:
[----:B------:R-:W1:Y:S01]  /*7e60*/  SYNCS.PHASECHK.TRANS64.TRYWAIT P0, [R11+URZ], R6 ;  /* 0x000000060b0075a7 */ /* 0x000e62000800017f */
[----:B------:R-:W-:-:S05]  /*7e70*/  VIADD R2, R7, 0x1 ;  /* 0x0000000107027836 */ /* 0x000fca0000000000 */
[----:B------:R-:W-:-:S04]  /*7e80*/  ISETP.NE.AND P1, PT, R2, 0x25, PT ;  /* 0x000000250200780c */ /* 0x000fc80003f25270 */
[----:B------:R-:W-:Y:S02]  /*7e90*/  SEL R4, RZ, 0x1, P1 ;  /* 0x00000001ff047807 */ /* 0x000fe40000800000 */
[----:B------:R-:W-:Y:S02]  /*7ea0*/  SEL R3, R2, RZ, P1 ;  /* 0x000000ff02037207 */ /* 0x000fe40000800000 */
[----:B------:R-:W-:Y:S01]  /*7eb0*/  LOP3.LUT R4, R9, R4, RZ, 0x3c, !PT ;  /* 0x0000000409047212 */ /* 0x000fe200078e3cff */
[----:B-1----:R-:W-:Y:S06]  /*7ec0*/  @!P0 BRA `(.L_x_158) ;  /* 0x0000000c00648947 */ /* 0x002fec0003800000 */
.L_x_202:
[----:B------:R-:W-:Y:S01]  /*7ed0*/  IMAD R3, R3, 0x8, R0 ;  /* 0x0000000803037824 */ /* 0x000fe200078e0200 */
[----:B------:R-:W-:-:S07]  /*7ee0*/  SHF.L.U32 R0, R4, 0x1f, RZ ;  /* 0x0000001f04007819 */ /* 0x000fce00000006ff */
.L_x_159:
[----:B--2---:R2:W3:Y:S02]  /*7ef0*/  SYNCS.PHASECHK.TRANS64.TRYWAIT P0, [R3+URZ], R0 ;  /* 0x00000000030075a7 */ /* 0x0044e4000800017f */
[----:B---3--:R-:W-:Y:S05]  /*7f00*/  @!P0 NANOSLEEP.SYNCS 0x989680 ;  /* 0x009896800000895d */ /* 0x008fea0003900000 */
[----:B------:R-:W3:Y:S02]  /*7f10*/  @!P0 SYNCS.PHASECHK.TRANS64 P0, [R3+URZ], R0 ;  /* 0x00000000030085a7 */ /* 0x000ee4000800007f */
[----:B---3--:R-:W-:Y:S05]  /*7f20*/  @!P0 BRA `(.L_x_159) ;  /* 0xfffffffc00f08947 */ /* 0x008fea000383ffff */
.L_x_121:
[----:B------:R-:W-:Y:S05]  /*7f30*/  BSYNC B0 ;  /* 0x0000000000007941 */ /* 0x000fea0003800000 */
.L_x_120:
[----:B------:R-:W-:Y:S05]  /*7f40*/  EXIT ;  /* 0x000000000000794d */ /* 0x000fea0003800000 */
.L_x_18:
[----:B-1----:R-:W-:-:S04]  /*7f50*/  IMAD.U32 R7, RZ, RZ, UR6 ;  /* 0x00000006ff077e24 */ /* 0x002fc8000f8e00ff */
[----:B------:R1:W3:Y:S03]  /*7f60*/  SYNCS.PHASECHK.TRANS64.TRYWAIT P0, [R7+URZ], R6 ;  /* 0x00000006070075a7 */ /* 0x0002e6000800017f */
[----:B---3--:R-:W-:Y:S05]  /*7f70*/  @!P0 NANOSLEEP.SYNCS 0x989680 ;  /* 0x009896800000895d */ /* 0x008fea0003900000 */
[----:B------:R-:W3:Y:S02]  /*7f80*/  @!P0 SYNCS.PHASECHK.TRANS64 P0, [R7+URZ], R6 ;  /* 0x00000006070085a7 */ /* 0x000ee4000800007f */
[----:B---3--:R-:W-:Y:S05]  /*7f90*/  @!P0 BRA `(.L_x_18) ;  /* 0xfffffffc00ec8947 */ /* 0x008fea000383ffff */
[----:B------:R-:W-:Y:S05]  /*7fa0*/  BRA `(.L_x_17) ;  /* 0xffffff9800047947 */ /* 0x000fea000383ffff */
.L_x_24:
[----:B-1----:R-:W-:-:S04]  /*7fb0*/  IMAD.U32 R8, RZ, RZ, UR12 ;  /* 0x0000000cff087e24 */ /* 0x002fc8000f8e00ff */
[----:B------:R1:W3:Y:S03]  /*7fc0*/  SYNCS.PHASECHK.TRANS64.TRYWAIT P0, [R8+URZ], R7 ;  /* 0x00000007080075a7 */ /* 0x0002e6000800017f */
[----:B---3--:R-:W-:Y:S05]  /*7fd0*/  @!P0 NANOSLEEP.SYNCS 0x989680 ;  /* 0x009896800000895d */ /* 0x008fea0003900000 */
[----:B------:R-:W3:Y:S02]  /*7fe0*/  @!P0 SYNCS.PHASECHK.TRANS64 P0, [R8+URZ], R7 ;  /* 0x00000007080085a7 */ /* 0x000ee4000800007f */
[----:B---3--:R-:W-:Y:S05]  /*7ff0*/  @!P0 BRA `(.L_x_24) ;  /* 0xfffffffc00ec8947 */ /* 0x008fea000383ffff */
[----:B------:R-:W-:Y:S05]  /*8000*/  BRA `(.L_x_23) ;  /* 0xffffff9c00747947 */ /* 0x000fea000383ffff */
.L_x_107:
[----:B------:R-:W-:Y:S01]  /*8010*/  BSSY B1, `(.L_x_160) ;  /* 0x0000006000017945 */ /* 0x000fe20003800000 */
[----:B------:R-:W-:-:S07]  /*8020*/  IMAD.MOV.U32 R2, RZ, RZ, -0x1 ;  /* 0xffffffffff027424 */ /* 0x000fce00078e00ff */
[----:B------:R-:W-:Y:S05]  /*8030*/  WARPSYNC.COLLECTIVE R2, `(.L_x_161) ;  /* 0x00000000020c7348 */ /* 0x000fea0003c00000 */
[----:B------:R-:W-:Y:S02]  /*8040*/  ELECT P1, UR62, PT ;  /* 0x00000000003e782f */ /* 0x000fe40003820000 */
[----:B------:R-:W-:Y:S01]  /*8050*/  MOV R2, UR62 ;  /* 0x0000003e00027c02 */ /* 0x000fe20008000f00 */
[----:B------:R-:W-:Y:S10]  /*8060*/  ENDCOLLECTIVE ;  /* 0x000000000000791b */ /* 0x000ff40003800000 */
.L_x_161:
[----:B------:R-:W-:Y:S05]  /*8070*/  BSYNC B1 ;  /* 0x0000000000017941 */ /* 0x000fea0003800000 */
.L_x_160:
[----:B------:R-:W-:Y:S05]  /*8080*/  BRA `(.L_x_162) ;  /* 0xffffffdc00907947 */ /* 0x000fea000383ffff */
.L_x_110:
[----:B-1----:R1:W2:Y:S02]  /*8090*/  SYNCS.PHASECHK.TRANS64.TRYWAIT P1, [R18+URZ+0x128], R7 ;  /* 0x00012807120075a7 */ /* 0x0022a4000802017f */
[----:B--2---:R-:W-:Y:S05]  /*80a0*/  @!P1 NANOSLEEP.SYNCS 0x989680 ;  /* 0x009896800000995d */ /* 0x004fea0003900000 */
[----:B------:R-:W2:Y:S02]  /*80b0*/  @!P1 SYNCS.PHASECHK.TRANS64 P1, [R18+URZ+0x128], R7 ;  /* 0x00012807120095a7 */ /* 0x000ea4000802007f */
[----:B--2---:R-:W-:Y:S05]  /*80c0*/  @!P1 BRA `(.L_x_110) ;  /* 0xfffffffc00f09947 */ /* 0x004fea000383ffff */
[----:B------:R-:W-:Y:S05]  /*80d0*/  BRA `(.L_x_163) ;  /* 0xffffffdc00c47947 */ /* 0x000fea000383ffff */
.L_x_119:
[----:B------:R-:W-:Y:S01]  /*80e0*/  BSSY B0, `(.L_x_164) ;  /* 0x0000006000007945 */ /* 0x000fe20003800000 */
[----:B------:R-:W-:-:S07]  /*80f0*/  IMAD.MOV.U32 R2, RZ, RZ, -0x1 ;  /* 0xffffffffff027424 */ /* 0x000fce00078e00ff */
[----:B------:R-:W-:Y:S05]  /*8100*/  WARPSYNC.COLLECTIVE R2, `(.L_x_165) ;  /* 0x00000000020c7348 */ /* 0x000fea0003c00000 */
[----:B------:R-:W-:Y:S02]  /*8110*/  ELECT P1, UR62, PT ;  /* 0x00000000003e782f */ /* 0x000fe40003820000 */
[----:B------:R-:W-:Y:S01]  /*8120*/  MOV R2, UR62 ;  /* 0x0000003e00027c02 */ /* 0x000fe20008000f00 */
[----:B------:R-:W-:Y:S10]  /*8130*/  ENDCOLLECTIVE ;  /* 0x000000000000791b */ /* 0x000ff40003800000 */
.L_x_165:
[----:B------:R-:W-:Y:S05]  /*8140*/  BSYNC B0 ;  /* 0x0000000000007941 */ /* 0x000fea0003800000 */
.L_x_164:
[----:B------:R-:W-:Y:S01]  /*8150*/  PLOP3.LUT P0, PT, P1, PT, PT, 0x80, 0x0 ;  /* 0x000000000000781c */ /* 0x000fe20000f0f070 */
[----:B------:R-:W-:-:S12]  /*8160*/  BRA `(.L_x_166) ;  /* 0xffffffe800207947 */ /* 0x000fd8000383ffff */
.L_x_123:
[----:B0-----:R0:W1:Y:S02]  /*8170*/  SYNCS.PHASECHK.TRANS64.TRYWAIT P0, [R5+URZ], R2 ;  /* 0x00000002050075a7 */ /* 0x001064000800017f */
[----:B-1----:R-:W-:Y:S05]  /*8180*/  @!P0 NANOSLEEP.SYNCS 0x989680 ;  /* 0x009896800000895d */ /* 0x002fea0003900000 */
[----:B------:R-:W1:Y:S02]  /*8190*/  @!P0 SYNCS.PHASECHK.TRANS64 P0, [R5+URZ], R2 ;  /* 0x00000002050085a7 */ /* 0x000e64000800007f */
[----:B-1----:R-:W-:Y:S05]  /*81a0*/  @!P0 BRA `(.L_x_123) ;  /* 0xfffffffc00f08947 */ /* 0x002fea000383ffff */
[----:B------:R-:W-:Y:S05]  /*81b0*/  BRA `(.L_x_167) ;  /* 0xffffffe800607947 */ /* 0x000fea000383ffff */
.L_x_124:
[----:B0-----:R0:W1:Y:S02]  /*81c0*/  SYNCS.PHASECHK.TRANS64.TRYWAIT P0, [R7+URZ], R4 ;  /* 0x00000004070075a7 */ /* 0x001064000800017f */
[----:B-1----:R-:W-:Y:S05]  /*81d0*/  @!P0 NANOSLEEP.SYNCS 0x989680 ;  /* 0x009896800000895d */ /* 0x002fea0003900000 */
[----:B------:R-:W1:Y:S02]  /*81e0*/  @!P0 SYNCS.PHASECHK.TRANS64 P0, [R7+URZ], R4 ;  /* 0x00000004070085a7 */ /* 0x000e64000800007f */
[----:B-1----:R-:W-:Y:S05]  /*81f0*/  @!P0 BRA `(.L_x_124) ;  /* 0xfffffffc00f08947 */ /* 0x002fea000383ffff */
[----:B------:R-:W-:Y:S05]  /*8200*/  BRA `(.L_x_168) ;  /* 0xffffffe800707947 */ /* 0x000fea000383ffff */
.L_x_125:
[----:B0-----:R0:W1:Y:S02]  /*8210*/  SYNCS.PHASECHK.TRANS64.TRYWAIT P0, [R6+URZ], R5 ;  /* 0x00000005060075a7 */ /* 0x001064000800017f */
[----:B-1----:R-:W-:Y:S05]  /*8220*/  @!P0 NANOSLEEP.SYNCS 0x989680 ;  /* 0x009896800000895d */ /* 0x002fea0003900000 */
[----:B------:R-:W1:Y:S02]  /*8230*/  @!P0 SYNCS.PHASECHK.TRANS64 P0, [R6+URZ], R5 ;  /* 0x00000005060085a7 */ /* 0x000e64000800007f */
[----:B-1----:R-:W-:Y:S05]  /*8240*/  @!P0 BRA `(.L_x_125) ;  /* 0xfffffffc00f08947 */ /* 0x002fea000383ffff */
[----:B------:R-:W-:Y:S05]  /*8250*/  BRA `(.L_x_169) ;  /* 0xffffffe800807947 */ /* 0x000fea000383ffff */
.L_x_126:
[----:B0-----:R0:W1:Y:S02]  /*8260*/  SYNCS.PHASECHK.TRANS64.TRYWAIT P0, [R9+URZ], R4 ;  /* 0x00000004090075a7 */ /* 0x001064000800017f */
[----:B-1----:R-:W-:Y:S05]  /*8270*/  @!P0 NANOSLEEP.SYNCS 0x989680 ;  /* 0x009896800000895d */ /* 0x002fea0003900000 */
[----:B------:R-:W1:Y:S02]  /*8280*/  @!P0 SYNCS.PHASECHK.TRANS64 P0, [R9+URZ], R4 ;  /* 0x00000004090085a7 */ /* 0x000e64000800007f */
[----:B-1----:R-:W-:Y:S05]  /*8290*/  @!P0 BRA `(.L_x_126) ;  /* 0xfffffffc00f08947 */ /* 0x002fea000383ffff */
[----:B------:R-:W-:Y:S05]  /*82a0*/  BRA `(.L_x_170) ;  /* 0xffffffe800907947 */ /* 0x000fea000383ffff */
.L_x_127:
[----:B0-----:R0:W1:Y:S02]  /*82b0*/  SYNCS.PHASECHK.TRANS64.TRYWAIT P0, [R6+URZ], R5 ;  /* 0x00000005060075a7 */ /* 0x001064000800017f */
[----:B-1----:R-:W-:Y:S05]  /*82c0*/  @!P0 NANOSLEEP.SYNCS 0x989680 ;  /* 0x009896800000895d */ /* 0x002fea0003900000 */
[----:B------:R-:W1:Y:S02]  /*82d0*/  @!P0 SYNCS.PHASECHK.TRANS64 P0, [R6+URZ], R5 ;  /* 0x00000005060085a7 */ /* 0x000e64000800007f */
[----:B-1----:R-:W-:Y:S05]  /*82e0*/  @!P0 BRA `(.L_x_127) ;  /* 0xfffffffc00f08947 */ /* 0x002fea000383ffff */
[----:B------:R-:W-:Y:S05]  /*82f0*/  BRA `(.L_x_171) ;  /* 0xffffffe800a07947 */ /* 0x000fea000383ffff */
.L_x_128:
[----:B0-----:R0:W1:Y:S02]  /*8300*/  SYNCS.PHASECHK.TRANS64.TRYWAIT P0, [R9+URZ], R4 ;  /* 0x00000004090075a7 */ /* 0x001064000800017f */
[----:B-1----:R-:W-:Y:S05]  /*8310*/  @!P0 NANOSLEEP.SYNCS 0x989680 ;  /* 0x009896800000895d */ /* 0x002fea0003900000 */
[----:B------:R-:W1:Y:S02]  /*8320*/  @!P0 SYNCS.PHASECHK.TRANS64 P0, [R9+URZ], R4 ;  /* 0x00000004090085a7 */ /* 0x000e64000800007f */
[----:B-1----:R-:W-:Y:S05]  /*8330*/  @!P0 BRA `(.L_x_128) ;  /* 0xfffffffc00f08947 */ /* 0x002fea000383ffff */
[----:B------:R-:W-:Y:S05]  /*8340*/  BRA `(.L_x_172) ;  /* 0xffffffe800b07947 */ /* 0x000fea000383ffff */
.L_x_129:
[----:B0-----:R0:W1:Y:S02]  /*8350*/  SYNCS.PHASECHK.TRANS64.TRYWAIT P0, [R6+URZ], R5 ;  /* 0x00000005060075a7 */ /* 0x001064000800017f */
[----:B-1----:R-:W-:Y:S05]  /*8360*/  @!P0 NANOSLEEP.SYNCS 0x989680 ;  /* 0x009896800000895d */ /* 0x002fea0003900000 */
[----:B------:R-:W1:Y:S02]  /*8370*/  @!P0 SYNCS.PHASECHK.TRANS64 P0, [R6+URZ], R5 ;  /* 0x00000005060085a7 */ /* 0x000e64000800007f */
[----:B-1----:R-:W-:Y:S05]  /*8380*/  @!P0 BRA `(.L_x_129) ;  /* 0xfffffffc00f08947 */ /* 0x002fea000383ffff */
[----:B------:R-:W-:Y:S05]  /*8390*/  BRA `(.L_x_173) ;  /* 0xffffffe800c07947 */ /* 0x000fea000383ffff */
.L_x_130:
[----:B0-----:R0:W1:Y:S02]  /*83a0*/  SYNCS.PHASECHK.TRANS64.TRYWAIT P0, [R9+URZ], R4 ;  /* 0x00000004090075a7 */ /* 0x001064000800017f */
[----:B-1----:R-:W-:Y:S05]  /*83b0*/  @!P0 NANOSLEEP.SYNCS 0x989680 ;  /* 0x009896800000895d */ /* 0x002fea0003900000 */
[----:B------:R-:W1:Y:S02]  /*83c0*/  @!P0 SYNCS.PHASECHK.TRANS64 P0, [R9+URZ], R4 ;  /* 0x00000004090085a7 */ /* 0x000e64000800007f */
[----:B-1----:R-:W-:Y:S05]  /*83d0*/  @!P0 BRA `(.L_x_130) ;  /* 0xfffffffc00f08947 */ /* 0x002fea000383ffff */
[----:B------:R-:W-:Y:S05]  /*83e0*/  BRA `(.L_x_174) ;  /* 0xffffffe800d07947 */ /* 0x000fea000383ffff */
.L_x_131:
[----:B0-----:R0:W1:Y:S02]  /*83f0*/  SYNCS.PHASECHK.TRANS64.TRYWAIT P0, [R6+URZ], R5 ;  /* 0x00000005060075a7 */ /* 0x001064000800017f */
[----:B-1----:R-:W-:Y:S05]  /*8400*/  @!P0 NANOSLEEP.SYNCS 0x989680 ;  /* 0x009896800000895d */ /* 0x002fea0003900000 */
[----:B------:R-:W1:Y:S02]  /*8410*/  @!P0 SYNCS.PHASECHK.TRANS64 P0, [R6+URZ], R5 ;  /* 0x00000005060085a7 */ /* 0x000e64000800007f */
[----:B-1----:R-:W-:Y:S05]  /*8420*/  @!P0 BRA `(.L_x_131) ;  /* 0xfffffffc00f08947 */ /* 0x002fea000383ffff */
[----:B------:R-:W-:Y:S05]  /*8430*/  BRA `(.L_x_175) ;  /* 0xffffffe800e07947 */ /* 0x000fea000383ffff */
.L_x_132:
[----:B0-----:R0:W1:Y:S02]  /*8440*/  SYNCS.PHASECHK.TRANS64.TRYWAIT P0, [R9+URZ], R4 ;  /* 0x00000004090075a7 */ /* 0x001064000800017f */
[----:B-1----:R-:W-:Y:S05]  /*8450*/  @!P0 NANOSLEEP.SYNCS 0x989680 ;  /* 0x009896800000895d */ /* 0x002fea0003900000 */
[----:B------:R-:W1:Y:S02]  /*8460*/  @!P0 SYNCS.PHASECHK.TRANS64 P0, [R9+URZ], R4 ;  /* 0x00000004090085a7 */ /* 0x000e64000800007f */
[----:B-1----:R-:W-:Y:S05]  /*8470*/  @!P0 BRA `(.L_x_132) ;  /* 0xfffffffc00f08947 */ /* 0x002fea000383ffff */
[----:B------:R-:W-:Y:S05]  /*8480*/  BRA `(.L_x_176) ;  /* 0xffffffe800f07947 */ /* 0x000fea000383ffff */
.L_x_133:
[----:B0-----:R0:W1:Y:S02]  /*8490*/  SYNCS.PHASECHK.TRANS64.TRYWAIT P0, [R6+URZ], R5 ;  /* 0x00000005060075a7 */ /* 0x001064000800017f */
[----:B-1----:R-:W-:Y:S05]  /*84a0*/  @!P0 NANOSLEEP.SYNCS 0x989680 ;  /* 0x009896800000895d */ /* 0x002fea0003900000 */
[----:B------:R-:W1:Y:S02]  /*84b0*/  @!P0 SYNCS.PHASECHK.TRANS64 P0, [R6+URZ], R5 ;  /* 0x00000005060085a7 */ /* 0x000e64000800007f */
[----:B-1----:R-:W-:Y:S05]  /*84c0*/  @!P0 BRA `(.L_x_133) ;  /* 0xfffffffc00f08947 */ /* 0x002fea000383ffff */
[----:B------:R-:W-:Y:S05]  /*84d0*/  BRA `(.L_x_177) ;  /* 0xffffffec00007947 */ /* 0x000fea000383ffff */
.L_x_134:
[----:B0-----:R0:W1:Y:S02]  /*84e0*/  SYNCS.PHASECHK.TRANS64.TRYWAIT P0, [R9+URZ], R4 ;  /* 0x00000004090075a7 */ /* 0x001064000800017f */
[----:B-1----:R-:W-:Y:S05]  /*84f0*/  @!P0 NANOSLEEP.SYNCS 0x989680 ;  /* 0x009896800000895d */ /* 0x002fea0003900000 */
[----:B------:R-:W1:Y:S02]  /*8500*/  @!P0 SYNCS.PHASECHK.TRANS64 P0, [R9+URZ], R4 ;  /* 0x00000004090085a7 */ /* 0x000e64000800007f */
[----:B-1----:R-:W-:Y:S05]  /*8510*/  @!P0 BRA `(.L_x_134) ;  /* 0xfffffffc00f08947 */ /* 0x002fea000383ffff */
[----:B------:R-:W-:Y:S05]  /*8520*/  BRA `(.L_x_178) ;  /* 0xffffffec00107947 */ /* 0x000fea000383ffff */
.L_x_135:
[----:B0-----:R0:W1:Y:S02]  /*8530*/  SYNCS.PHASECHK.TRANS64.TRYWAIT P0, [R6+URZ], R5 ;  /* 0x00000005060075a7 */ /* 0x001064000800017f */
[----:B-1----:R-:W-:Y:S05]  /*8540*/  @!P0 NANOSLEEP.SYNCS 0x989680 ;  /* 0x009896800000895d */ /* 0x002fea0003900000 */
[----:B------:R-:W1:Y:S02]  /*8550*/  @!P0 SYNCS.PHASECHK.TRANS64 P0, [R6+URZ], R5 ;  /* 0x00000005060085a7 */ /* 0x000e64000800007f */
[----:B-1----:R-:W-:Y:S05]  /*8560*/  @!P0 BRA `(.L_x_135) ;  /* 0xfffffffc00f08947 */ /* 0x002fea000383ffff */
[----:B------:R-:W-:Y:S05]  /*8570*/  BRA `(.L_x_179) ;  /* 0xffffffec00207947 */ /* 0x000fea000383ffff */
.L_x_136:
[----:B0-----:R0:W1:Y:S02]  /*8580*/  SYNCS.PHASECHK.TRANS64.TRYWAIT P0, [R9+URZ], R4 ;  /* 0x00000004090075a7 */ /* 0x001064000800017f */
[----:B-1----:R-:W-:Y:S05]  /*8590*/  @!P0 NANOSLEEP.SYNCS 0x989680 ;  /* 0x009896800000895d */ /* 0x002fea0003900000 */
[----:B------:R-:W1:Y:S02]  /*85a0*/  @!P0 SYNCS.PHASECHK.TRANS64 P0, [R9+URZ], R4 ;  /* 0x00000004090085a7 */ /* 0x000e64000800007f */
[----:B-1----:R-:W-:Y:S05]  /*85b0*/  @!P0 BRA `(.L_x_136) ;  /* 0xfffffffc00f08947 */ /* 0x002fea000383ffff */
[----:B------:R-:W-:Y:S05]  /*85c0*/  BRA `(.L_x_180) ;  /* 0xffffffec00307947 */ /* 0x000fea000383ffff */
.L_x_137:
[----:B0-----:R0:W1:Y:S02]  /*85d0*/  SYNCS.PHASECHK.TRANS64.TRYWAIT P0, [R6+URZ], R5 ;  /* 0x00000005060075a7 */ /* 0x001064000800017f */
[----:B-1----:R-:W-:Y:S05]  /*85e0*/  @!P0 NANOSLEEP.SYNCS 0x989680 ;  /* 0x009896800000895d */ /* 0x002fea0003900000 */
[----:B------:R-:W1:Y:S02]  /*85f0*/  @!P0 SYNCS.PHASECHK.TRANS64 P0, [R6+URZ], R5 ;  /* 0x00000005060085a7 */ /* 0x000e64000800007f */
[----:B-1----:R-:W-:Y:S05]  /*8600*/  @!P0 BRA `(.L_x_137) ;  /* 0xfffffffc00f08947 */ /* 0x002fea000383ffff */
[----:B------:R-:W-:Y:S05]  /*8610*/  BRA `(.L_x_181) ;  /* 0xffffffec00407947 */ /* 0x000fea000383ffff */
.L_x_138:
[----:B0-----:R0:W1:Y:S02]  /*8620*/  SYNCS.PHASECHK.TRANS64.TRYWAIT P0, [R9+URZ], R4 ;  /* 0x00000004090075a7 */ /* 0x001064000800017f */
[----:B-1----:R-:W-:Y:S05]  /*8630*/  @!P0 NANOSLEEP.SYNCS 0x989680 ;  /* 0x009896800000895d */ /* 0x002fea0003900000 */
[----:B------:R-:W1:Y:S02]  /*8640*/  @!P0 SYNCS.PHASECHK.TRANS64 P0, [R9+URZ], R4 ;  /* 0x00000004090085a7 */ /* 0x000e64000800007f */
[----:B-1----:R-:W-:Y:S05]  /*8650*/  @!P0 BRA `(.L_x_138) ;  /* 0xfffffffc00f08947 */ /* 0x002fea000383ffff */
[----:B------:R-:W-:Y:S05]  /*8660*/  BRA `(.L_x_182) ;  /* 0xffffffec00507947 */ /* 0x000fea000383ffff */
.L_x_139:
[----:B0-----:R0:W1:Y:S02]  /*8670*/  SYNCS.PHASECHK.TRANS64.TRYWAIT P0, [R6+URZ], R5 ;  /* 0x00000005060075a7 */ /* 0x001064000800017f */
[----:B-1----:R-:W-:Y:S05]  /*8680*/  @!P0 NANOSLEEP.SYNCS 0x989680 ;  /* 0x009896800000895d */ /* 0x002fea0003900000 */
[----:B------:R-:W1:Y:S02]  /*8690*/  @!P0 SYNCS.PHASECHK.TRANS64 P0, [R6+URZ], R5 ;  /* 0x00000005060085a7 */ /* 0x000e64000800007f */
[----:B-1----:R-:W-:Y:S05]  /*86a0*/  @!P0 BRA `(.L_x_139) ;  /* 0xfffffffc00f08947 */ /* 0x002fea000383ffff */
[----:B------:R-:W-:Y:S05]  /*86b0*/  BRA `(.L_x_183) ;  /* 0xffffffec00607947 */ /* 0x000fea000383ffff */
.L_x_140:
[----:B0-----:R0:W1:Y:S02]  /*86c0*/  SYNCS.PHASECHK.TRANS64.TRYWAIT P0, [R9+URZ], R4 ;  /* 0x00000004090075a7 */ /* 0x001064000800017f */
[----:B-1----:R-:W-:Y:S05]  /*86d0*/  @!P0 NANOSLEEP.SYNCS 0x989680 ;  /* 0x009896800000895d */ /* 0x002fea0003900000 */
[----:B------:R-:W1:Y:S02]  /*86e0*/  @!P0 SYNCS.PHASECHK.TRANS64 P0, [R9+URZ], R4 ;  /* 0x00000004090085a7 */ /* 0x000e64000800007f */
[----:B-1----:R-:W-:Y:S05]  /*86f0*/  @!P0 BRA `(.L_x_140) ;  /* 0xfffffffc00f08947 */ /* 0x002fea000383ffff */
[----:B------:R-:W-:Y:S05]  /*8700*/  BRA `(.L_x_184) ;  /* 0xffffffec00707947 */ /* 0x000fea000383ffff */
.L_x_141:
[----:B0-----:R0:W1:Y:S02]  /*8710*/  SYNCS.PHASECHK.TRANS64.TRYWAIT P0, [R6+URZ], R5 ;  /* 0x00000005060075a7 */ /* 0x001064000800017f */
[----:B-1----:R-:W-:Y:S05]  /*8720*/  @!P0 NANOSLEEP.SYNCS 0x989680 ;  /* 0x009896800000895d */ /* 0x002fea0003900000 */
[----:B------:R-:W1:Y:S02]  /*8730*/  @!P0 SYNCS.PHASECHK.TRANS64 P0, [R6+URZ], R5 ;  /* 0x00000005060085a7 */ /* 0x000e64000800007f */
[----:B-1----:R-:W-:Y:S05]  /*8740*/  @!P0 BRA `(.L_x_141) ;  /* 0xfffffffc00f08947 */ /* 0x002fea000383ffff */
[----:B------:R-:W-:Y:S05]  /*8750*/  BRA `(.L_x_185) ;  /* 0xffffffec00807947 */ /* 0x000fea000383ffff */
.L_x_142:
[----:B0-----:R0:W1:Y:S02]  /*8760*/  SYNCS.PHASECHK.TRANS64.TRYWAIT P0, [R9+URZ], R4 ;  /* 0x00000004090075a7 */ /* 0x001064000800017f */
[----:B-1----:R-:W-:Y:S05]  /*8770*/  @!P0 NANOSLEEP.SYNCS 0x989680 ;  /* 0x009896800000895d */ /* 0x002fea0003900000 */
[----:B------:R-:W1:Y:S02]  /*8780*/  @!P0 SYNCS.PHASECHK.TRANS64 P0, [R9+URZ], R4 ;  /* 0x00000004090085a7 */ /* 0x000e64000800007f */
[----:B-1----:R-:W-:Y:S05]  /*8790*/  @!P0 BRA `(.L_x_142) ;  /* 0xfffffffc00f08947 */ /* 0x002fea000383ffff */
[----:B------:R-:W-:Y:S05]  /*87a0*/  BRA `(.L_x_186) ;  /* 0xffffffec00907947 */ /* 0x000fea000383ffff */
.L_x_143:
[----:B0-----:R0:W1:Y:S02]  /*87b0*/  SYNCS.PHASECHK.TRANS64.TRYWAIT P0, [R6+URZ], R5 ;  /* 0x00000005060075a7 */ /* 0x001064000800017f */
[----:B-1----:R-:W-:Y:S05]  /*87c0*/  @!P0 NANOSLEEP.SYNCS 0x989680 ;  /* 0x009896800000895d */ /* 0x002fea0003900000 */
[----:B------:R-:W1:Y:S02]  /*87d0*/  @!P0 SYNCS.PHASECHK.TRANS64 P0, [R6+URZ], R5 ;  /* 0x00000005060085a7 */ /* 0x000e64000800007f */
[----:B-1----:R-:W-:Y:S05]  /*87e0*/  @!P0 BRA `(.L_x_143) ;  /* 0xfffffffc00f08947 */ /* 0x002fea000383ffff */
[----:B------:R-:W-:Y:S05]  /*87f0*/  BRA `(.L_x_187) ;  /* 0xffffffec00a07947 */ /* 0x000fea000383ffff */
.L_x_144:
[----:B0-----:R0:W1:Y:S02]  /*8800*/  SYNCS.PHASECHK.TRANS64.TRYWAIT P0, [R9+URZ], R4 ;  /* 0x00000004090075a7 */ /* 0x001064000800017f */
[----:B-1----:R-:W-:Y:S05]  /*8810*/  @!P0 NANOSLEEP.SYNCS 0x989680 ;  /* 0x009896800000895d */ /* 0x002fea0003900000 */
[----:B------:R-:W1:Y:S02]  /*8820*/  @!P0 SYNCS.PHASECHK.TRANS64 P0, [R9+URZ], R4 ;  /* 0x00000004090085a7 */ /* 0x000e64000800007f */
[----:B-1----:R-:W-:Y:S05]  /*8830*/  @!P0 BRA `(.L_x_144) ;  /* 0xfffffffc00f08947 */ /* 0x002fea000383ffff */
[----:B------:R-:W-:Y:S05]  /*8840*/  BRA `(.L_x_188) ;  /* 0xffffffec00b07947 */ /* 0x000fea000383ffff */
.L_x_145:
[----:B0-----:R0:W1:Y:S02]  /*8850*/  SYNCS.PHASECHK.TRANS64.TRYWAIT P0, [R6+URZ], R5 ;  /* 0x00000005060075a7 */ /* 0x001064000800017f */
[----:B-1----:R-:W-:Y:S05]  /*8860*/  @!P0 NANOSLEEP.SYNCS 0x989680 ;  /* 0x009896800000895d */ /* 0x002fea0003900000 */
[----:B------:R-:W1:Y:S02]  /*8870*/  @!P0 SYNCS.PHASECHK.TRANS64 P0, [R6+URZ], R5 ;  /* 0x00000005060085a7 */ /* 0x000e64000800007f */
[----:B-1----:R-:W-:Y:S05]  /*8880*/  @!P0 BRA `(.L_x_145) ;  /* 0xfffffffc00f08947 */ /* 0x002fea000383ffff */
[----:B------:R-:W-:Y:S05]  /*8890*/  BRA `(.L_x_189) ;  /* 0xffffffec00c07947 */ /* 0x000fea000383ffff */
.L_x_146:
[----:B0-----:R0:W1:Y:S02]  /*88a0*/  SYNCS.PHASECHK.TRANS64.TRYWAIT P0, [R9+URZ], R4 ;  /* 0x00000004090075a7 */ /* 0x001064000800017f */
[----:B-1----:R-:W-:Y:S05]  /*88b0*/  @!P0 NANOSLEEP.SYNCS 0x989680 ;  /* 0x009896800000895d */ /* 0x002fea0003900000 */
[----:B------:R-:W1:Y:S02]  /*88c0*/  @!P0 SYNCS.PHASECHK.TRANS64 P0, [R9+URZ], R4 ;  /* 0x00000004090085a7 */ /* 0x000e64000800007f */
[----:B-1----:R-:W-:Y:S05]  /*88d0*/  @!P0 BRA `(.L_x_146) ;  /* 0xfffffffc00f08947 */ /* 0x002fea000383ffff */
[----:B------:R-:W-:Y:S05]  /*88e0*/  BRA `(.L_x_190) ;  /* 0xffffffec00d07947 */ /* 0x000fea000383ffff */
.L_x_147:
[----:B0-----:R0:W1:Y:S02]  /*88f0*/  SYNCS.PHASECHK.TRANS64.TRYWAIT P0, [R6+URZ], R5 ;  /* 0x00000005060075a7 */ /* 0x001064000800017f */
[----:B-1----:R-:W-:Y:S05]  /*8900*/  @!P0 NANOSLEEP.SYNCS 0x989680 ;  /* 0x009896800000895d */ /* 0x002fea0003900000 */
[----:B------:R-:W1:Y:S02]  /*8910*/  @!P0 SYNCS.PHASECHK.TRANS64 P0, [R6+URZ], R5 ;  /* 0x00000005060085a7 */ /* 0x000e64000800007f */
[----:B-1----:R-:W-:Y:S05]  /*8920*/  @!P0 BRA `(.L_x_147) ;  /* 0xfffffffc00f08947 */ /* 0x002fea000383ffff */
[----:B------:R-:W-:Y:S05]  /*8930*/  BRA `(.L_x_191) ;  /* 0xffffffec00e07947 */ /* 0x000fea000383ffff */
.L_x_148:
[----:B0-----:R0:W1:Y:S02]  /*8940*/  SYNCS.PHASECHK.TRANS64.TRYWAIT P0, [R9+URZ], R4 ;  /* 0x00000004090075a7 */ /* 0x001064000800017f */
[----:B-1----:R-:W-:Y:S05]  /*8950*/  @!P0 NANOSLEEP.SYNCS 0x989680 ;  /* 0x009896800000895d */ /* 0x002fea0003900000 */
[----:B------:R-:W1:Y:S02]  /*8960*/  @!P0 SYNCS.PHASECHK.TRANS64 P0, [R9+URZ], R4 ;  /* 0x00000004090085a7 */ /* 0x000e64000800007f */
[----:B-1----:R-:W-:Y:S05]  /*8970*/  @!P0 BRA `(.L_x_148) ;  /* 0xfffffffc00f08947 */ /* 0x002fea000383ffff */
[----:B------:R-:W-:Y:S05]  /*8980*/  BRA `(.L_x_192) ;  /* 0xffffffec00f07947 */ /* 0x000fea000383ffff */
.L_x_149:
[----:B0-----:R0:W1:Y:S02]  /*8990*/  SYNCS.PHASECHK.TRANS64.TRYWAIT P0, [R6+URZ], R5 ;  /* 0x00000005060075a7 */ /* 0x001064000800017f */
[----:B-1----:R-:W-:Y:S05]  /*89a0*/  @!P0 NANOSLEEP.SYNCS 0x989680 ;  /* 0x009896800000895d */ /* 0x002fea0003900000 */
[----:B------:R-:W1:Y:S02]  /*89b0*/  @!P0 SYNCS.PHASECHK.TRANS64 P0, [R6+URZ], R5 ;  /* 0x00000005060085a7 */ /* 0x000e64000800007f */
[----:B-1----:R-:W-:Y:S05]  /*89c0*/  @!P0 BRA `(.L_x_149) ;  /* 0xfffffffc00f08947 */ /* 0x002fea000383ffff */
[----:B------:R-:W-:Y:S05]  /*89d0*/  BRA `(.L_x_193) ;  /* 0xfffffff000007947 */ /* 0x000fea000383ffff */
.L_x_150:
[----:B0-----:R0:W1:Y:S02]  /*89e0*/  SYNCS.PHASECHK.TRANS64.TRYWAIT P0, [R9+URZ], R4 ;  /* 0x00000004090075a7 */ /* 0x001064000800017f */
[----:B-1----:R-:W-:Y:S05]  /*89f0*/  @!P0 NANOSLEEP.SYNCS 0x989680 ;  /* 0x009896800000895d */ /* 0x002fea0003900000 */
[----:B------:R-:W1:Y:S02]  /*8a00*/  @!P0 SYNCS.PHASECHK.TRANS64 P0, [R9+URZ], R4 ;  /* 0x00000004090085a7 */ /* 0x000e64000800007f */
[----:B-1----:R-:W-:Y:S05]  /*8a10*/  @!P0 BRA `(.L_x_150) ;  /* 0xfffffffc00f08947 */ /* 0x002fea000383ffff */
[----:B------:R-:W-:Y:S05]  /*8a20*/  BRA `(.L_x_194) ;  /* 0xfffffff000107947 */ /* 0x000fea000383ffff */
.L_x_151:
[----:B0-----:R0:W1:Y:S02]  /*8a30*/  SYNCS.PHASECHK.TRANS64.TRYWAIT P0, [R6+URZ], R5 ;  /* 0x00000005060075a7 */ /* 0x001064000800017f */
[----:B-1----:R-:W-:Y:S05]  /*8a40*/  @!P0 NANOSLEEP.SYNCS 0x989680 ;  /* 0x009896800000895d */ /* 0x002fea0003900000 */
[----:B------:R-:W1:Y:S02]  /*8a50*/  @!P0 SYNCS.PHASECHK.TRANS64 P0, [R6+URZ], R5 ;  /* 0x00000005060085a7 */ /* 0x000e64000800007f */
[----:B-1----:R-:W-:Y:S05]  /*8a60*/  @!P0 BRA `(.L_x_151) ;  /* 0xfffffffc00f08947 */ /* 0x002fea000383ffff */
[----:B------:R-:W-:Y:S05]  /*8a70*/  BRA `(.L_x_195) ;  /* 0xfffffff000207947 */ /* 0x000fea000383ffff */
.L_x_152:
[----:B0-----:R0:W1:Y:S02]  /*8a80*/  SYNCS.PHASECHK.TRANS64.TRYWAIT P0, [R9+URZ], R4 ;  /* 0x00000004090075a7 */ /* 0x001064000800017f */
[----:B-1----:R-:W-:Y:S05]  /*8a90*/  @!P0 NANOSLEEP.SYNCS 0x989680 ;  /* 0x009896800000895d */ /* 0x002fea0003900000 */
[----:B------:R-:W1:Y:S02]  /*8aa0*/  @!P0 SYNCS.PHASECHK.TRANS64 P0, [R9+URZ], R4 ;  /* 0x00000004090085a7 */ /* 0x000e64000800007f */
[----:B-1----:R-:W-:Y:S05]  /*8ab0*/  @!P0 BRA `(.L_x_152) ;  /* 0xfffffffc00f08947 */ /* 0x002fea000383ffff */
[----:B------:R-:W-:Y:S05]  /*8ac0*/  BRA `(.L_x_196) ;  /* 0xfffffff000307947 */ /* 0x000fea000383ffff */
.L_x_153:
[----:B0-----:R0:W1:Y:S02]  /*8ad0*/  SYNCS.PHASECHK.TRANS64.TRYWAIT P0, [R6+URZ], R5 ;  /* 0x00000005060075a7 */ /* 0x001064000800017f */
[----:B-1----:R-:W-:Y:S05]  /*8ae0*/  @!P0 NANOSLEEP.SYNCS 0x989680 ;  /* 0x009896800000895d */ /* 0x002fea0003900000 */
[----:B------:R-:W1:Y:S02]  /*8af0*/  @!P0 SYNCS.PHASECHK.TRANS64 P0, [R6+URZ], R5 ;  /* 0x00000005060085a7 */ /* 0x000e64000800007f */
[----:B-1----:R-:W-:Y:S05]  /*8b00*/  @!P0 BRA `(.L_x_153) ;  /* 0xfffffffc00f08947 */ /* 0x002fea000383ffff */
[----:B------:R-:W-:Y:S05]  /*8b10*/  BRA `(.L_x_197) ;  /* 0xfffffff000407947 */ /* 0x000fea000383ffff */
.L_x_154:
[----:B0-----:R0:W1:Y:S02]  /*8b20*/  SYNCS.PHASECHK.TRANS64.TRYWAIT P0, [R9+URZ], R4 ;  /* 0x00000004090075a7 */ /* 0x001064000800017f */
[----:B-1----:R-:W-:Y:S05]  /*8b30*/  @!P0 NANOSLEEP.SYNCS 0x989680 ;  /* 0x009896800000895d */ /* 0x002fea0003900000 */
[----:B------:R-:W1:Y:S02]  /*8b40*/  @!P0 SYNCS.PHASECHK.TRANS64 P0, [R9+URZ], R4 ;  /* 0x00000004090085a7 */ /* 0x000e64000800007f */
[----:B-1----:R-:W-:Y:S05]  /*8b50*/  @!P0 BRA `(.L_x_154) ;  /* 0xfffffffc00f08947 */ /* 0x002fea000383ffff */
[----:B------:R-:W-:Y:S05]  /*8b60*/  BRA `(.L_x_198) ;  /* 0xfffffff000507947 */ /* 0x000fea000383ffff */
.L_x_155:
[----:B0-----:R0:W1:Y:S02]  /*8b70*/  SYNCS.PHASECHK.TRANS64.TRYWAIT P0, [R6+URZ], R5 ;  /* 0x00000005060075a7 */ /* 0x001064000800017f */
[----:B-1----:R-:W-:Y:S05]  /*8b80*/  @!P0 NANOSLEEP.SYNCS 0x989680 ;  /* 0x009896800000895d */ /* 0x002fea0003900000 */
[----:B------:R-:W1:Y:S02]  /*8b90*/  @!P0 SYNCS.PHASECHK.TRANS64 P0, [R6+URZ], R5 ;  /* 0x00000005060085a7 */ /* 0x000e64000800007f */
[----:B-1----:R-:W-:Y:S05]  /*8ba0*/  @!P0 BRA `(.L_x_155) ;  /* 0xfffffffc00f08947 */ /* 0x002fea000383ffff */
[----:B------:R-:W-:Y:S05]  /*8bb0*/  BRA `(.L_x_199) ;  /* 0xfffffff000607947 */ /* 0x000fea000383ffff */
.L_x_156:
[----:B0-----:R0:W1:Y:S02]  /*8bc0*/  SYNCS.PHASECHK.TRANS64.TRYWAIT P0, [R9+URZ], R4 ;  /* 0x00000004090075a7 */ /* 0x001064000800017f */
[----:B-1----:R-:W-:Y:S05]  /*8bd0*/  @!P0 NANOSLEEP.SYNCS 0x989680 ;  /* 0x009896800000895d */ /* 0x002fea0003900000 */
[----:B------:R-:W1:Y:S02]  /*8be0*/  @!P0 SYNCS.PHASECHK.TRANS64 P0, [R9+URZ], R4 ;  /* 0x00000004090085a7 */ /* 0x000e64000800007f */
[----:B-1----:R-:W-:Y:S05]  /*8bf0*/  @!P0 BRA `(.L_x_156) ;  /* 0xfffffffc00f08947 */ /* 0x002fea000383ffff */
[----:B------:R-:W-:Y:S05]  /*8c00*/  BRA `(.L_x_200) ;  /* 0xfffffff000707947 */ /* 0x000fea000383ffff */
.L_x_157:
[----:B0-----:R0:W1:Y:S02]  /*8c10*/  SYNCS.PHASECHK.TRANS64.TRYWAIT P0, [R8+URZ], R5 ;  /* 0x00000005080075a7 */ /* 0x001064000800017f */
[----:B-1----:R-:W-:Y:S05]  /*8c20*/  @!P0 NANOSLEEP.SYNCS 0x989680 ;  /* 0x009896800000895d */ /* 0x002fea0003900000 */
[----:B------:R-:W1:Y:S02]  /*8c30*/  @!P0 SYNCS.PHASECHK.TRANS64 P0, [R8+URZ], R5 ;  /* 0x00000005080085a7 */ /* 0x000e64000800007f */
[----:B-1----:R-:W-:Y:S05]  /*8c40*/  @!P0 BRA `(.L_x_157) ;  /* 0xfffffffc00f08947 */ /* 0x002fea000383ffff */
[----:B------:R-:W-:Y:S05]  /*8c50*/  BRA `(.L_x_201) ;  /* 0xfffffff000807947 */ /* 0x000fea000383ffff */
.L_x_158:
[----:B-1----:R1:W2:Y:S02]  /*8c60*/  SYNCS.PHASECHK.TRANS64.TRYWAIT P0, [R11+URZ], R6 ;  /* 0x000000060b0075a7 */ /* 0x0022a4000800017f */
[----:B--2---:R-:W-:Y:S05]  /*8c70*/  @!P0 NANOSLEEP.SYNCS 0x989680 ;  /* 0x009896800000895d */ /* 0x004fea0003900000 */
[----:B------:R-:W2:Y:S02]  /*8c80*/  @!P0 SYNCS.PHASECHK.TRANS64 P0, [R11+URZ], R6 ;  /* 0x000000060b0085a7 */ /* 0x000ea4000800007f */
[----:B--2---:R-:W-:Y:S05]  /*8c90*/  @!P0 BRA `(.L_x_158) ;  /* 0xfffffffc00f08947 */ /* 0x004fea000383ffff */
[----:B------:R-:W-:Y:S05]  /*8ca0*/  BRA `(.L_x_202) ;  /* 0xfffffff000887947 */ /* 0x000fea000383ffff */
.L_x_203:
[----:B------:R-:W-:-:S00]  /*8cb0*/  BRA `(.L_x_203) ;  /* 0xfffffffc00fc7947 */ /* 0x000fc0000383ffff */
[----:B------:R-:W-:-:S00]  /*8cc0*/  NOP ;  /* 0x0000000000007918 */ /* 0x000fc00000000000 */
        /* <DEDUP_REMOVED lines=11> */
.L_x_204:


//--------------------- .nv.shared._ZN7cutlass13device_kernelINS_4gemm6kernel13GemmUniversalIN4cute5tupleIJiiiiEEENS1_10collective13CollectiveMmaINS1_37MainloopSm90TmaGmmaWarpSpecializedFP8ILi37ENS5_IJNS4_1CILi1EEESB_SB_EEENS1_35KernelTmaWarpSpecializedCooperativeEEENS5_IJNSA_ILi128EEENSA_ILi64EEENSA_ILi32EEEEEENS_12float_e4m3_tENS5_IJlSB_lEEESJ_SK_NS4_8TiledMMAINS4_8MMA_AtomIJNS4_4SM904GMMA30MMA_64x64x32_F32E4M3E4M3_SS_TNILNSO_7ScaleInE1ELSQ_1EEEEEENS4_6LayoutINS5_IJNSA_ILi2EEESB_SB_EEENS5_IJSB_NSA_ILi0EEESW_EEEEENS5_IJNS4_10UnderscoreESZ_SZ_EEEEENS4_13SM90_TMA_LOADENS4_14ComposedLayoutINS4_7SwizzleILi1ELi4ELi3EEENS4_18smem_ptr_flag_bitsILi8EEENST_INS5_IJNSA_ILi8EEESH_EEENS5_IJSH_SB_EEEEEEEvNS4_8identityES12_S1C_vS1D_EENS_8epilogue10collective6detail29Sm90TmaWarpSpecializedAdapterINS1G_15DefaultEpilogueISJ_SK_SK_NS1F_6thread17LinearCombinationISJ_Li1EffLNS1K_9ScaleType4KindE0ELNS_15FloatRoundStyleE2ESJ_EENS1_15EpilogueDefaultEEEEEvvEEEEvNT_6ParamsE --------------------------
	.section	.nv.shared._ZN7cutlass13device_kernelINS_4gemm6kernel13GemmUniversalIN4cute5tupleIJiiiiEEENS1_10collective13CollectiveMmaINS1_37MainloopSm90TmaGmmaWarpSpecializedFP8ILi37ENS5_IJNS4_1CILi1EEESB_SB_EEENS1_35KernelTmaWarpSpecializedCooperativeEEENS5_IJNSA_ILi128EEENSA_ILi64EEENSA_ILi32EEEEEENS_12float_e4m3_tENS5_IJlSB_lEEESJ_SK_NS4_8TiledMMAINS4_8MMA_AtomIJNS4_4SM904GMMA30MMA_64x64x32_F32E4M3E4M3_SS_TNILNSO_7ScaleInE1ELSQ_1EEEEEENS4_6LayoutINS5_IJNSA_ILi2EEESB_SB_EEENS5_IJSB_NSA_ILi0EEESW_EEEEENS5_IJNS4_10UnderscoreESZ_SZ_EEEEENS4_13SM90_TMA_LOADENS4_14ComposedLayoutINS4_7SwizzleILi1ELi4ELi3EEENS4_18smem_ptr_flag_bitsILi8EEENST_INS5_IJNSA_ILi8EEESH_EEENS5_IJSH_SB_EEEEEEEvNS4_8identityES12_S1C_vS1D_EENS_8epilogue10collective6detail29Sm90TmaWarpSpecializedAdapterINS1G_15DefaultEpilogueISJ_SK_SK_NS1F_6thread17LinearCombinationISJ_Li1EffLNS1K_9ScaleType4KindE0ELNS_15FloatRoundStyleE2ESJ_EENS1_15EpilogueDefaultEEEEEvvEEEEvNT_6ParamsE,"aw",@nobits
	.sectionflags	@""
	.align	16
	.zero		1024


//--------------------- .nv.shared.reserved.0     --------------------------
	.section	.nv.shared.reserved.0,"aw",@nobits
	.weak		__nv_reservedSMEM_offset_0_alias
	.size		__nv_reservedSMEM_offset_0_alias, 0, 0
	.other		__nv_reservedSMEM_offset_0_alias,@"STO_CUDA_RESERVED_SHARED STV_DEFAULT"
__nv_reservedSMEM_offset_0_alias:
	.zero		0


//--------------------- .nv.global                --------------------------
	.section	.nv.global,"aw",@nobits
.nv.global:
	.type		_ZN39_INTERNAL_78e3ce7c_4_k_cu_28af7c92_27014cute1_E,@object
	.size		_ZN39_INTERNAL_78e3ce7c_4_k_cu_28af7c92_27014cute1_E,(_ZN39_INTERNAL_78e3ce7c_4_k_cu_28af7c92_27014cuda3std3__45__cpo6cbeginE - _ZN39_INTERNAL_78e3ce7c_4_k_cu_28af7c92_27014cute1_E)
_ZN39_INTERNAL_78e3ce7c_4_k_cu_28af7c92_27014cute1_E:
	.zero		1
	.type		_ZN39_INTERNAL_78e3ce7c_4_k_cu_28af7c92_27014cuda3std3__45__cpo6cbeginE,@object
	.size		_ZN39_INTERNAL_78e3ce7c_4_k_cu_28af7c92_27014cuda3std3__45__cpo6cbeginE,(_ZN39_INTERNAL_78e3ce7c_4_k_cu_28af7c92_27014cuda3std3__48in_placeE - _ZN39_INTERNAL_78e3ce7c_4_k_cu_28af7c92_27014cuda3std3__45__cpo6cbeginE)
_ZN39_INTERNAL_78e3ce7c_4_k_cu_28af7c92_27014cuda3std3__45__cpo6cbeginE:
	.zero		1
	.type		_ZN39_INTERNAL_78e3ce7c_4_k_cu_28af7c92_27014cuda3std3__48in_placeE,@object
	.size		_ZN39_INTERNAL_78e3ce7c_4_k_cu_28af7c92_27014cuda3std3__48in_placeE,(_ZN39_INTERNAL_78e3ce7c_4_k_cu_28af7c92_27014cuda3std6ranges3__45__cpo9iter_moveE - _ZN39_INTERNAL_78e3ce7c_4_k_cu_28af7c92_27014cuda3std3__48in_placeE)
_ZN39_INTERNAL_78e3ce7c_4_k_cu_28af7c92_27014cuda3std3__48in_placeE:
	.zero		1
	.type		_ZN39_INTERNAL_78e3ce7c_4_k_cu_28af7c92_27014cuda3std6ranges3__45__cpo9iter_moveE,@object
	.size		_ZN39_INTERNAL_78e3ce7c_4_k_cu_28af7c92_27014cuda3std6ranges3__45__cpo9iter_moveE,(_ZN39_INTERNAL_78e3ce7c_4_k_cu_28af7c92_27014cuda3std3__45__cpo5beginE - _ZN39_INTERNAL_78e3ce7c_4_k_cu_28af7c92_27014cuda3std6ranges3__45__cpo9iter_moveE)
_ZN39_INTERNAL_78e3ce7c_4_k_cu_28af7c92_27014cuda3std6ranges3__45__cpo9iter_moveE:
	.zero		1
	.type		_ZN39_INTERNAL_78e3ce7c_4_k_cu_28af7c92_27014cuda3std3__45__cpo5beginE,@object
	.size		_ZN39_INTERNAL_78e3ce7c_4_k_cu_28af7c92_27014cuda3std3__45__cpo5beginE,(_ZN39_INTERNAL_78e3ce7c_4_k_cu_28af7c92_27014cuda3std3__441_GLOBAL__N__78e3ce7c_4_k_cu_28af7c92_27016ignoreE - _ZN39_INTERNAL_78e3ce7c_4_k_cu_28af7c92_27014cuda3std3__45__cpo5beginE)
_ZN39_INTERNAL_78e3ce7c_4_k_cu_28af7c92_27014cuda3std3__45__cpo5beginE:
	.zero		1
	.type		_ZN39_INTERNAL_78e3ce7c_4_k_cu_28af7c92_27014cuda3std3__441_GLOBAL__N__78e3ce7c_4_k_cu_28af7c92_27016ignoreE,@object
	.size		_ZN39_INTERNAL_78e3ce7c_4_k_cu_28af7c92_27014cuda3std3__441_GLOBAL__N__78e3ce7c_4_k_cu_28af7c92_27016ignoreE,(_ZN39_INTERNAL_78e3ce7c_4_k_cu_28af7c92_27014cute7productE - _ZN39_INTERNAL_78e3ce7c_4_k_cu_28af7c92_27014cuda3std3__441_GLOBAL__N__78e3ce7c_4_k_cu_28af7c92_27016ignoreE)
_ZN39_INTERNAL_78e3ce7c_4_k_cu_28af7c92_27014cuda3std3__441_GLOBAL__N__78e3ce7c_4_k_cu_28af7c92_27016ignoreE:
	.zero		1
	.type		_ZN39_INTERNAL_78e3ce7c_4_k_cu_28af7c92_27014cute7productE,@object
	.size		_ZN39_INTERNAL_78e3ce7c_4_k_cu_28af7c92_27014cute7productE,(_ZN39_INTERNAL_78e3ce7c_4_k_cu_28af7c92_27014cuda3std3__45__cpo3endE - _ZN39_INTERNAL_78e3ce7c_4_k_cu_28af7c92_27014cute7productE)
_ZN39_INTERNAL_78e3ce7c_4_k_cu_28af7c92_27014cute7productE:
	.zero		1
	.type		_ZN39_INTERNAL_78e3ce7c_4_k_cu_28af7c92_27014cuda3std3__45__cpo3endE,@object
	.size		_ZN39_INTERNAL_78e3ce7c_4_k_cu_28af7c92_27014cuda3std3__45__cpo3endE,(_ZN39_INTERNAL_78e3ce7c_4_k_cu_28af7c92_27014cuda3std3__419piecewise_constructE - _ZN39_INTERNAL_78e3ce7c_4_k_cu_28af7c92_27014cuda3std3__45__cpo3endE)
_ZN39_INTERNAL_78e3ce7c_4_k_cu_28af7c92_27014cuda3std3__45__cpo3endE:
	.zero		1
	.type		_ZN39_INTERNAL_78e3ce7c_4_k_cu_28af7c92_27014cuda3std3__419piecewise_constructE,@object
	.size		_ZN39_INTERNAL_78e3ce7c_4_k_cu_28af7c92_27014cuda3std3__419piecewise_constructE,(_ZN39_INTERNAL_78e3ce7c_4_k_cu_28af7c92_27014cuda3std3__45__cpo4cendE - _ZN39_INTERNAL_78e3ce7c_4_k_cu_28af7c92_27014cuda3std3__419piecewise_constructE)
_ZN39_INTERNAL_78e3ce7c_4_k_cu_28af7c92_27014cuda3std3__419piecewise_constructE:
	.zero		1
	.type		_ZN39_INTERNAL_78e3ce7c_4_k_cu_28af7c92_27014cuda3std3__45__cpo4cendE,@object
	.size		_ZN39_INTERNAL_78e3ce7c_4_k_cu_28af7c92_27014cuda3std3__45__cpo4cendE,(_ZN39_INTERNAL_78e3ce7c_4_k_cu_28af7c92_27014cuda3std6ranges3__45__cpo4swapE - _ZN39_INTERNAL_78e3ce7c_4_k_cu_28af7c92_27014cuda3std3__45__cpo4cendE)
_ZN39_INTERNAL_78e3ce7c_4_k_cu_28af7c92_27014cuda3std3__45__cpo4cendE:
	.zero		1
	.type		_ZN39_INTERNAL_78e3ce7c_4_k_cu_28af7c92_27014cuda3std6ranges3__45__cpo4swapE,@object
	.size		_ZN39_INTERNAL_78e3ce7c_4_k_cu_28af7c92_27014cuda3std6ranges3__45__cpo4swapE,(.L_7 - _ZN39_INTERNAL_78e3ce7c_4_k_cu_28af7c92_27014cuda3std6ranges3__45__cpo4swapE)
_ZN39_INTERNAL_78e3ce7c_4_k_cu_28af7c92_27014cuda3std6ranges3__45__cpo4swapE:
	.zero		1
.L_7:


//--------------------- .nv.constant0._ZN7cutlass13device_kernelINS_4gemm6kernel13GemmUniversalIN4cute5tupleIJiiiiEEENS1_10collective13CollectiveMmaINS1_37MainloopSm90TmaGmmaWarpSpecializedFP8ILi37ENS5_IJNS4_1CILi1EEESB_SB_EEENS1_35KernelTmaWarpSpecializedCooperativeEEENS5_IJNSA_ILi128EEENSA_ILi64EEENSA_ILi32EEEEEENS_12float_e4m3_tENS5_IJlSB_lEEESJ_SK_NS4_8TiledMMAINS4_8MMA_AtomIJNS4_4SM904GMMA30MMA_64x64x32_F32E4M3E4M3_SS_TNILNSO_7ScaleInE1ELSQ_1EEEEEENS4_6LayoutINS5_IJNSA_ILi2EEESB_SB_EEENS5_IJSB_NSA_ILi0EEESW_EEEEENS5_IJNS4_10UnderscoreESZ_SZ_EEEEENS4_13SM90_TMA_LOADENS4_14ComposedLayoutINS4_7SwizzleILi1ELi4ELi3EEENS4_18smem_ptr_flag_bitsILi8EEENST_INS5_IJNSA_ILi8EEESH_EEENS5_IJSH_SB_EEEEEEEvNS4_8identityES12_S1C_vS1D_EENS_8epilogue10collective6detail29Sm90TmaWarpSpecializedAdapterINS1G_15DefaultEpilogueISJ_SK_SK_NS1F_6thread17LinearCombinationISJ_Li1EffLNS1K_9ScaleType4KindE0ELNS_15FloatRoundStyleE2ESJ_EENS1_15EpilogueDefaultEEEEEvvEEEEvNT_6ParamsE --------------------------
	.section	.nv.constant0._ZN7cutlass13device_kernelINS_4gemm6kernel13GemmUniversalIN4cute5tupleIJiiiiEEENS1_10collective13CollectiveMmaINS1_37MainloopSm90TmaGmmaWarpSpecializedFP8ILi37ENS5_IJNS4_1CILi1EEESB_SB_EEENS1_35KernelTmaWarpSpecializedCooperativeEEENS5_IJNSA_ILi128EEENSA_ILi64EEENSA_ILi32EEEEEENS_12float_e4m3_tENS5_IJlSB_lEEESJ_SK_NS4_8TiledMMAINS4_8MMA_AtomIJNS4_4SM904GMMA30MMA_64x64x32_F32E4M3E4M3_SS_TNILNSO_7ScaleInE1ELSQ_1EEEEEENS4_6LayoutINS5_IJNSA_ILi2EEESB_SB_EEENS5_IJSB_NSA_ILi0EEESW_EEEEENS5_IJNS4_10UnderscoreESZ_SZ_EEEEENS4_13SM90_TMA_LOADENS4_14ComposedLayoutINS4_7SwizzleILi1ELi4ELi3EEENS4_18smem_ptr_flag_bitsILi8EEENST_INS5_IJNSA_ILi8EEESH_EEENS5_IJSH_SB_EEEEEEEvNS4_8identityES12_S1C_vS1D_EENS_8epilogue10collective6detail29Sm90TmaWarpSpecializedAdapterINS1G_15DefaultEpilogueISJ_SK_SK_NS1F_6thread17LinearCombinationISJ_Li1EffLNS1K_9ScaleType4KindE0ELNS_15FloatRoundStyleE2ESJ_EENS1_15EpilogueDefaultEEEEEvvEEEEvNT_6ParamsE,"a",@progbits
	.sectionflags	@""
	.align	4
.nv.constant0._ZN7cutlass13device_kernelINS_4gemm6kernel13GemmUniversalIN4cute5tupleIJiiiiEEENS1_10collective13CollectiveMmaINS1_37MainloopSm90TmaGmmaWarpSpecializedFP8ILi37ENS5_IJNS4_1CILi1EEESB_SB_EEENS1_35KernelTmaWarpSpecializedCooperativeEEENS5_IJNSA_ILi128EEENSA_ILi64EEENSA_ILi32EEEEEENS_12float_e4m3_tENS5_IJlSB_lEEESJ_SK_NS4_8TiledMMAINS4_8MMA_AtomIJNS4_4SM904GMMA30MMA_64x64x32_F32E4M3E4M3_SS_TNILNSO_7ScaleInE1ELSQ_1EEEEEENS4_6LayoutINS5_IJNSA_ILi2EEESB_SB_EEENS5_IJSB_NSA_ILi0EEESW_EEEEENS5_IJNS4_10UnderscoreESZ_SZ_EEEEENS4_13SM90_TMA_LOADENS4_14ComposedLayoutINS4_7SwizzleILi1ELi4ELi3EEENS4_18smem_ptr_flag_bitsILi8EEENST_INS5_IJNSA_ILi8EEESH_EEENS5_IJSH_SB_EEEEEEEvNS4_8identityES12_S1C_vS1D_EENS_8epilogue10collective6detail29Sm90TmaWarpSpecializedAdapterINS1G_15DefaultEpilogueISJ_SK_SK_NS1F_6thread17LinearCombinationISJ_Li1EffLNS1K_9ScaleType4KindE0ELNS_15FloatRoundStyleE2ESJ_EENS1_15EpilogueDefaultEEEEEvvEEEEvNT_6ParamsE:
	.zero		1664


//--------------------- SYMBOLS --------------------------

	.type		.nv.reservedSmem.offset0,@object
	.size		.nv.reservedSmem.offset0,0x4
